//
// Generated by NVIDIA NVVM Compiler
//
// Compiler Build ID: CL-36424714
// Cuda compilation tools, release 13.0, V13.0.88
// Based on NVVM 20.0.0
//

.version 9.0
.target sm_100
.address_size 64

	// .globl	_Z14initRandStatesP17curandStateXORWOWmi
.global .align 4 .b8 precalc_xorwow_matrix[102400];
.global .align 4 .b8 precalc_xorwow_offset_matrix[102400];
.global .align 4 .b8 mrg32k3aM1[2304];
.global .align 4 .b8 mrg32k3aM2[2304];
.global .align 4 .b8 mrg32k3aM1SubSeq[2016];
.global .align 4 .b8 mrg32k3aM2SubSeq[2016];
.global .align 4 .b8 mrg32k3aM1Seq[2304];
.global .align 4 .b8 mrg32k3aM2Seq[2304];
.const .align 8 .b8 __cr_lgamma_table[72];

.visible .entry _Z14initRandStatesP17curandStateXORWOWmi(
	.param .u64 .ptr .align 1 _Z14initRandStatesP17curandStateXORWOWmi_param_0,
	.param .u64 _Z14initRandStatesP17curandStateXORWOWmi_param_1,
	.param .u32 _Z14initRandStatesP17curandStateXORWOWmi_param_2
)
{
	.reg .pred 	%p<25>;
	.reg .b32 	%r<414>;
	.reg .b64 	%rd<20>;

	ld.param.u64 	%rd8, [_Z14initRandStatesP17curandStateXORWOWmi_param_0];
	ld.param.u64 	%rd9, [_Z14initRandStatesP17curandStateXORWOWmi_param_1];
	ld.param.u32 	%r183, [_Z14initRandStatesP17curandStateXORWOWmi_param_2];
	mov.u32 	%r184, %ntid.x;
	mov.u32 	%r185, %ctaid.x;
	mov.u32 	%r186, %tid.x;
	mad.lo.s32 	%r1, %r184, %r185, %r186;
	setp.ge.s32 	%p1, %r1, %r183;
	@%p1 bra 	$L__BB0_44;
	cvta.to.global.u64 	%rd10, %rd8;
	cvt.s64.s32 	%rd19, %r1;
	add.s64 	%rd11, %rd9, %rd19;
	mul.wide.s32 	%rd12, %r1, 48;
	add.s64 	%rd2, %rd10, %rd12;
	cvt.u32.u64 	%r187, %rd11;
	xor.b32  	%r188, %r187, -1429050551;
	mul.lo.s32 	%r189, %r188, 1099087573;
	{ .reg .b32 tmp; mov.b64 {tmp, %r190}, %rd11; }
	xor.b32  	%r191, %r190, -136515619;
	mul.lo.s32 	%r192, %r191, -1703105765;
	add.s32 	%r193, %r189, %r192;
	add.s32 	%r194, %r193, 6615241;
	add.s32 	%r195, %r189, 123456789;
	st.global.v2.u32 	[%rd2], {%r194, %r195};
	xor.b32  	%r196, %r189, 362436069;
	add.s32 	%r197, %r192, 521288629;
	st.global.v2.u32 	[%rd2+8], {%r196, %r197};
	xor.b32  	%r198, %r192, 88675123;
	add.s32 	%r199, %r189, 5783321;
	st.global.v2.u32 	[%rd2+16], {%r198, %r199};
	setp.eq.s32 	%p2, %r1, 0;
	@%p2 bra 	$L__BB0_43;
	mov.b32 	%r320, 0;
$L__BB0_3:
	and.b64  	%rd4, %rd19, 3;
	setp.eq.s64 	%p3, %rd4, 0;
	@%p3 bra 	$L__BB0_42;
	mul.wide.u32 	%rd13, %r320, 3200;
	mov.u64 	%rd14, precalc_xorwow_matrix;
	add.s64 	%rd5, %rd14, %rd13;
	cvt.u32.u64 	%r3, %rd4;
	mov.b32 	%r321, 0;
$L__BB0_5:
	mov.b32 	%r334, 0;
	mov.u32 	%r335, %r334;
	mov.u32 	%r336, %r334;
	mov.u32 	%r337, %r334;
	mov.u32 	%r338, %r334;
	mov.u32 	%r327, %r334;
$L__BB0_6:
	mul.wide.u32 	%rd15, %r327, 4;
	add.s64 	%rd16, %rd2, %rd15;
	ld.global.u32 	%r11, [%rd16+4];
	shl.b32 	%r12, %r327, 5;
	mov.b32 	%r333, 0;
$L__BB0_7:
	.pragma "nounroll";
	shr.u32 	%r204, %r11, %r333;
	and.b32  	%r205, %r204, 1;
	setp.eq.b32 	%p4, %r205, 1;
	not.pred 	%p5, %p4;
	add.s32 	%r206, %r12, %r333;
	mul.lo.s32 	%r207, %r206, 5;
	mul.wide.u32 	%rd17, %r207, 4;
	add.s64 	%rd6, %rd5, %rd17;
	@%p5 bra 	$L__BB0_9;
	ld.global.u32 	%r208, [%rd6];
	xor.b32  	%r338, %r338, %r208;
	ld.global.u32 	%r209, [%rd6+4];
	xor.b32  	%r337, %r337, %r209;
	ld.global.u32 	%r210, [%rd6+8];
	xor.b32  	%r336, %r336, %r210;
	ld.global.u32 	%r211, [%rd6+12];
	xor.b32  	%r335, %r335, %r211;
	ld.global.u32 	%r212, [%rd6+16];
	xor.b32  	%r334, %r334, %r212;
$L__BB0_9:
	and.b32  	%r214, %r204, 2;
	setp.eq.s32 	%p6, %r214, 0;
	@%p6 bra 	$L__BB0_11;
	ld.global.u32 	%r215, [%rd6+20];
	xor.b32  	%r338, %r338, %r215;
	ld.global.u32 	%r216, [%rd6+24];
	xor.b32  	%r337, %r337, %r216;
	ld.global.u32 	%r217, [%rd6+28];
	xor.b32  	%r336, %r336, %r217;
	ld.global.u32 	%r218, [%rd6+32];
	xor.b32  	%r335, %r335, %r218;
	ld.global.u32 	%r219, [%rd6+36];
	xor.b32  	%r334, %r334, %r219;
$L__BB0_11:
	and.b32  	%r221, %r204, 4;
	setp.eq.s32 	%p7, %r221, 0;
	@%p7 bra 	$L__BB0_13;
	ld.global.u32 	%r222, [%rd6+40];
	xor.b32  	%r338, %r338, %r222;
	ld.global.u32 	%r223, [%rd6+44];
	xor.b32  	%r337, %r337, %r223;
	ld.global.u32 	%r224, [%rd6+48];
	xor.b32  	%r336, %r336, %r224;
	ld.global.u32 	%r225, [%rd6+52];
	xor.b32  	%r335, %r335, %r225;
	ld.global.u32 	%r226, [%rd6+56];
	xor.b32  	%r334, %r334, %r226;
$L__BB0_13:
	and.b32  	%r228, %r204, 8;
	setp.eq.s32 	%p8, %r228, 0;
	@%p8 bra 	$L__BB0_15;
	ld.global.u32 	%r229, [%rd6+60];
	xor.b32  	%r338, %r338, %r229;
	ld.global.u32 	%r230, [%rd6+64];
	xor.b32  	%r337, %r337, %r230;
	ld.global.u32 	%r231, [%rd6+68];
	xor.b32  	%r336, %r336, %r231;
	ld.global.u32 	%r232, [%rd6+72];
	xor.b32  	%r335, %r335, %r232;
	ld.global.u32 	%r233, [%rd6+76];
	xor.b32  	%r334, %r334, %r233;
$L__BB0_15:
	and.b32  	%r235, %r204, 16;
	setp.eq.s32 	%p9, %r235, 0;
	@%p9 bra 	$L__BB0_17;
	ld.global.u32 	%r236, [%rd6+80];
	xor.b32  	%r338, %r338, %r236;
	ld.global.u32 	%r237, [%rd6+84];
	xor.b32  	%r337, %r337, %r237;
	ld.global.u32 	%r238, [%rd6+88];
	xor.b32  	%r336, %r336, %r238;
	ld.global.u32 	%r239, [%rd6+92];
	xor.b32  	%r335, %r335, %r239;
	ld.global.u32 	%r240, [%rd6+96];
	xor.b32  	%r334, %r334, %r240;
$L__BB0_17:
	and.b32  	%r242, %r204, 32;
	setp.eq.s32 	%p10, %r242, 0;
	@%p10 bra 	$L__BB0_19;
	ld.global.u32 	%r243, [%rd6+100];
	xor.b32  	%r338, %r338, %r243;
	ld.global.u32 	%r244, [%rd6+104];
	xor.b32  	%r337, %r337, %r244;
	ld.global.u32 	%r245, [%rd6+108];
	xor.b32  	%r336, %r336, %r245;
	ld.global.u32 	%r246, [%rd6+112];
	xor.b32  	%r335, %r335, %r246;
	ld.global.u32 	%r247, [%rd6+116];
	xor.b32  	%r334, %r334, %r247;
$L__BB0_19:
	and.b32  	%r249, %r204, 64;
	setp.eq.s32 	%p11, %r249, 0;
	@%p11 bra 	$L__BB0_21;
	ld.global.u32 	%r250, [%rd6+120];
	xor.b32  	%r338, %r338, %r250;
	ld.global.u32 	%r251, [%rd6+124];
	xor.b32  	%r337, %r337, %r251;
	ld.global.u32 	%r252, [%rd6+128];
	xor.b32  	%r336, %r336, %r252;
	ld.global.u32 	%r253, [%rd6+132];
	xor.b32  	%r335, %r335, %r253;
	ld.global.u32 	%r254, [%rd6+136];
	xor.b32  	%r334, %r334, %r254;
$L__BB0_21:
	and.b32  	%r256, %r204, 128;
	setp.eq.s32 	%p12, %r256, 0;
	@%p12 bra 	$L__BB0_23;
	ld.global.u32 	%r257, [%rd6+140];
	xor.b32  	%r338, %r338, %r257;
	ld.global.u32 	%r258, [%rd6+144];
	xor.b32  	%r337, %r337, %r258;
	ld.global.u32 	%r259, [%rd6+148];
	xor.b32  	%r336, %r336, %r259;
	ld.global.u32 	%r260, [%rd6+152];
	xor.b32  	%r335, %r335, %r260;
	ld.global.u32 	%r261, [%rd6+156];
	xor.b32  	%r334, %r334, %r261;
$L__BB0_23:
	and.b32  	%r263, %r204, 256;
	setp.eq.s32 	%p13, %r263, 0;
	@%p13 bra 	$L__BB0_25;
	ld.global.u32 	%r264, [%rd6+160];
	xor.b32  	%r338, %r338, %r264;
	ld.global.u32 	%r265, [%rd6+164];
	xor.b32  	%r337, %r337, %r265;
	ld.global.u32 	%r266, [%rd6+168];
	xor.b32  	%r336, %r336, %r266;
	ld.global.u32 	%r267, [%rd6+172];
	xor.b32  	%r335, %r335, %r267;
	ld.global.u32 	%r268, [%rd6+176];
	xor.b32  	%r334, %r334, %r268;
$L__BB0_25:
	and.b32  	%r270, %r204, 512;
	setp.eq.s32 	%p14, %r270, 0;
	@%p14 bra 	$L__BB0_27;
	ld.global.u32 	%r271, [%rd6+180];
	xor.b32  	%r338, %r338, %r271;
	ld.global.u32 	%r272, [%rd6+184];
	xor.b32  	%r337, %r337, %r272;
	ld.global.u32 	%r273, [%rd6+188];
	xor.b32  	%r336, %r336, %r273;
	ld.global.u32 	%r274, [%rd6+192];
	xor.b32  	%r335, %r335, %r274;
	ld.global.u32 	%r275, [%rd6+196];
	xor.b32  	%r334, %r334, %r275;
$L__BB0_27:
	and.b32  	%r277, %r204, 1024;
	setp.eq.s32 	%p15, %r277, 0;
	@%p15 bra 	$L__BB0_29;
	ld.global.u32 	%r278, [%rd6+200];
	xor.b32  	%r338, %r338, %r278;
	ld.global.u32 	%r279, [%rd6+204];
	xor.b32  	%r337, %r337, %r279;
	ld.global.u32 	%r280, [%rd6+208];
	xor.b32  	%r336, %r336, %r280;
	ld.global.u32 	%r281, [%rd6+212];
	xor.b32  	%r335, %r335, %r281;
	ld.global.u32 	%r282, [%rd6+216];
	xor.b32  	%r334, %r334, %r282;
$L__BB0_29:
	and.b32  	%r284, %r204, 2048;
	setp.eq.s32 	%p16, %r284, 0;
	@%p16 bra 	$L__BB0_31;
	ld.global.u32 	%r285, [%rd6+220];
	xor.b32  	%r338, %r338, %r285;
	ld.global.u32 	%r286, [%rd6+224];
	xor.b32  	%r337, %r337, %r286;
	ld.global.u32 	%r287, [%rd6+228];
	xor.b32  	%r336, %r336, %r287;
	ld.global.u32 	%r288, [%rd6+232];
	xor.b32  	%r335, %r335, %r288;
	ld.global.u32 	%r289, [%rd6+236];
	xor.b32  	%r334, %r334, %r289;
$L__BB0_31:
	and.b32  	%r291, %r204, 4096;
	setp.eq.s32 	%p17, %r291, 0;
	@%p17 bra 	$L__BB0_33;
	ld.global.u32 	%r292, [%rd6+240];
	xor.b32  	%r338, %r338, %r292;
	ld.global.u32 	%r293, [%rd6+244];
	xor.b32  	%r337, %r337, %r293;
	ld.global.u32 	%r294, [%rd6+248];
	xor.b32  	%r336, %r336, %r294;
	ld.global.u32 	%r295, [%rd6+252];
	xor.b32  	%r335, %r335, %r295;
	ld.global.u32 	%r296, [%rd6+256];
	xor.b32  	%r334, %r334, %r296;
$L__BB0_33:
	and.b32  	%r298, %r204, 8192;
	setp.eq.s32 	%p18, %r298, 0;
	@%p18 bra 	$L__BB0_35;
	ld.global.u32 	%r299, [%rd6+260];
	xor.b32  	%r338, %r338, %r299;
	ld.global.u32 	%r300, [%rd6+264];
	xor.b32  	%r337, %r337, %r300;
	ld.global.u32 	%r301, [%rd6+268];
	xor.b32  	%r336, %r336, %r301;
	ld.global.u32 	%r302, [%rd6+272];
	xor.b32  	%r335, %r335, %r302;
	ld.global.u32 	%r303, [%rd6+276];
	xor.b32  	%r334, %r334, %r303;
$L__BB0_35:
	and.b32  	%r305, %r204, 16384;
	setp.eq.s32 	%p19, %r305, 0;
	@%p19 bra 	$L__BB0_37;
	ld.global.u32 	%r306, [%rd6+280];
	xor.b32  	%r338, %r338, %r306;
	ld.global.u32 	%r307, [%rd6+284];
	xor.b32  	%r337, %r337, %r307;
	ld.global.u32 	%r308, [%rd6+288];
	xor.b32  	%r336, %r336, %r308;
	ld.global.u32 	%r309, [%rd6+292];
	xor.b32  	%r335, %r335, %r309;
	ld.global.u32 	%r310, [%rd6+296];
	xor.b32  	%r334, %r334, %r310;
$L__BB0_37:
	and.b32  	%r312, %r204, 32768;
	setp.eq.s32 	%p20, %r312, 0;
	@%p20 bra 	$L__BB0_39;
	ld.global.u32 	%r313, [%rd6+300];
	xor.b32  	%r338, %r338, %r313;
	ld.global.u32 	%r314, [%rd6+304];
	xor.b32  	%r337, %r337, %r314;
	ld.global.u32 	%r315, [%rd6+308];
	xor.b32  	%r336, %r336, %r315;
	ld.global.u32 	%r316, [%rd6+312];
	xor.b32  	%r335, %r335, %r316;
	ld.global.u32 	%r317, [%rd6+316];
	xor.b32  	%r334, %r334, %r317;
$L__BB0_39:
	add.s32 	%r333, %r333, 16;
	setp.ne.s32 	%p21, %r333, 32;
	@%p21 bra 	$L__BB0_7;
	mad.lo.s32 	%r318, %r327, -31, %r12;
	add.s32 	%r327, %r318, 1;
	setp.ne.s32 	%p22, %r327, 5;
	@%p22 bra 	$L__BB0_6;
	st.global.u32 	[%rd2+4], %r338;
	st.global.u32 	[%rd2+8], %r337;
	st.global.u32 	[%rd2+12], %r336;
	st.global.u32 	[%rd2+16], %r335;
	st.global.u32 	[%rd2+20], %r334;
	add.s32 	%r321, %r321, 1;
	setp.lt.u32 	%p23, %r321, %r3;
	@%p23 bra 	$L__BB0_5;
$L__BB0_42:
	shr.u64 	%rd7, %rd19, 2;
	add.s32 	%r320, %r320, 1;
	setp.gt.u64 	%p24, %rd19, 3;
	mov.u64 	%rd19, %rd7;
	@%p24 bra 	$L__BB0_3;
$L__BB0_43:
	mov.b32 	%r319, 0;
	st.global.v2.u32 	[%rd2+24], {%r319, %r319};
	st.global.u32 	[%rd2+32], %r319;
	mov.b64 	%rd18, 0;
	st.global.u64 	[%rd2+40], %rd18;
$L__BB0_44:
	ret;

}
	// .globl	_Z16calculatePayoffsP13BarrierOptionP17curandStateXORWOWPfii
.visible .entry _Z16calculatePayoffsP13BarrierOptionP17curandStateXORWOWPfii(
	.param .u64 .ptr .align 1 _Z16calculatePayoffsP13BarrierOptionP17curandStateXORWOWPfii_param_0,
	.param .u64 .ptr .align 1 _Z16calculatePayoffsP13BarrierOptionP17curandStateXORWOWPfii_param_1,
	.param .u64 .ptr .align 1 _Z16calculatePayoffsP13BarrierOptionP17curandStateXORWOWPfii_param_2,
	.param .u32 _Z16calculatePayoffsP13BarrierOptionP17curandStateXORWOWPfii_param_3,
	.param .u32 _Z16calculatePayoffsP13BarrierOptionP17curandStateXORWOWPfii_param_4
)
{
	.local .align 8 .b8 	__local_depot1[14600];
	.reg .b64 	%SP;
	.reg .b64 	%SPL;
	.reg .pred 	%p<41>;
	.reg .b16 	%rs<15>;
	.reg .b32 	%r<152>;
	.reg .b32 	%f<208>;
	.reg .b64 	%rd<81>;

	mov.u64 	%SPL, __local_depot1;
	ld.param.u64 	%rd7, [_Z16calculatePayoffsP13BarrierOptionP17curandStateXORWOWPfii_param_0];
	ld.param.u64 	%rd8, [_Z16calculatePayoffsP13BarrierOptionP17curandStateXORWOWPfii_param_1];
	ld.param.u32 	%r63, [_Z16calculatePayoffsP13BarrierOptionP17curandStateXORWOWPfii_param_3];
	ld.param.u32 	%r64, [_Z16calculatePayoffsP13BarrierOptionP17curandStateXORWOWPfii_param_4];
	add.u64 	%rd1, %SPL, 0;
	mov.u32 	%r1, %ctaid.x;
	mov.u32 	%r65, %tid.x;
	mov.u32 	%r66, %ctaid.y;
	mov.u32 	%r67, %ntid.x;
	mad.lo.s32 	%r68, %r66, %r67, %r65;
	setp.ge.s32 	%p1, %r1, %r64;
	setp.ge.s32 	%p2, %r68, %r63;
	or.pred  	%p3, %p1, %p2;
	@%p3 bra 	$L__BB1_39;
	cvta.to.global.u64 	%rd11, %rd7;
	cvta.to.global.u64 	%rd2, %rd8;
	mul.wide.u32 	%rd12, %r1, 36;
	add.s64 	%rd3, %rd11, %rd12;
	ld.global.f32 	%f1, [%rd3];
	ld.global.f32 	%f2, [%rd3+8];
	ld.global.f32 	%f23, [%rd3+12];
	ld.global.f32 	%f4, [%rd3+16];
	ld.global.u32 	%r3, [%rd3+24];
	ld.global.u32 	%r4, [%rd3+28];
	ld.global.u32 	%r5, [%rd3+32];
	mul.f32 	%f45, %f2, 0f43B68000;
	cvt.rzi.s32.f32 	%r6, %f45;
	cvt.rn.f32.s32 	%f46, %r6;
	div.rn.f32 	%f5, %f2, %f46;
	setp.lt.s32 	%p4, %r6, 1;
	mov.f32 	%f195, 0f00000000;
	mov.b16 	%rs14, 0;
	@%p4 bra 	$L__BB1_12;
	ld.global.f32 	%f6, [%rd3+4];
	mul.wide.u32 	%rd13, %r68, 48;
	add.s64 	%rd14, %rd2, %rd13;
	ld.global.f32 	%f48, [%rd3+20];
	ld.global.v2.u32 	{%r144, %r143}, [%rd14];
	ld.global.v2.u32 	{%r142, %r134}, [%rd14+8];
	ld.global.v2.u32 	{%r135, %r136}, [%rd14+16];
	ld.global.u32 	%r137, [%rd14+24];
	ld.global.f32 	%f192, [%rd14+32];
	mul.f32 	%f49, %f48, 0fBF000000;
	fma.rn.f32 	%f50, %f48, %f49, %f4;
	mul.f32 	%f8, %f5, %f50;
	sqrt.rn.f32 	%f51, %f5;
	mul.f32 	%f9, %f48, %f51;
	neg.f32 	%f10, %f4;
	neg.s32 	%r129, %r6;
	mov.b16 	%rs14, 0;
	mov.f32 	%f195, 0f00000000;
	mov.b32 	%r130, 0;
	mov.u64 	%rd80, %rd1;
	mov.u32 	%r139, %r136;
	mov.u32 	%r140, %r135;
	mov.u32 	%r141, %r134;
$L__BB1_3:
	setp.eq.s32 	%p5, %r137, 1;
	mov.b32 	%r137, 0;
	mov.f32 	%f193, %f192;
	@%p5 bra 	$L__BB1_5;
	shr.u32 	%r72, %r143, 2;
	xor.b32  	%r73, %r72, %r143;
	shl.b32 	%r74, %r136, 4;
	shl.b32 	%r75, %r73, 1;
	xor.b32  	%r76, %r74, %r75;
	xor.b32  	%r77, %r76, %r136;
	xor.b32  	%r140, %r77, %r73;
	add.s32 	%r78, %r144, %r140;
	add.s32 	%r79, %r78, 362437;
	shr.u32 	%r80, %r142, 2;
	xor.b32  	%r81, %r80, %r142;
	shl.b32 	%r82, %r140, 4;
	shl.b32 	%r83, %r81, 1;
	xor.b32  	%r84, %r83, %r82;
	xor.b32  	%r85, %r84, %r81;
	xor.b32  	%r139, %r85, %r140;
	add.s32 	%r144, %r144, 724874;
	add.s32 	%r86, %r139, %r144;
	cvt.rn.f32.u32 	%f52, %r79;
	fma.rn.f32 	%f53, %f52, 0f2F800000, 0f2F000000;
	cvt.rn.f32.u32 	%f54, %r86;
	fma.rn.f32 	%f55, %f54, 0f30C90FDB, 0f30490FDB;
	setp.lt.f32 	%p6, %f53, 0f00800000;
	mul.f32 	%f56, %f53, 0f4B000000;
	selp.f32 	%f57, %f56, %f53, %p6;
	selp.f32 	%f58, 0fC1B80000, 0f00000000, %p6;
	mov.b32 	%r87, %f57;
	add.s32 	%r88, %r87, -1059760811;
	and.b32  	%r89, %r88, -8388608;
	sub.s32 	%r90, %r87, %r89;
	mov.b32 	%f59, %r90;
	cvt.rn.f32.s32 	%f60, %r89;
	fma.rn.f32 	%f61, %f60, 0f34000000, %f58;
	add.f32 	%f62, %f59, 0fBF800000;
	fma.rn.f32 	%f63, %f62, 0fBE055027, 0f3E1039F6;
	fma.rn.f32 	%f64, %f63, %f62, 0fBDF8CDCC;
	fma.rn.f32 	%f65, %f64, %f62, 0f3E0F2955;
	fma.rn.f32 	%f66, %f65, %f62, 0fBE2AD8B9;
	fma.rn.f32 	%f67, %f66, %f62, 0f3E4CED0B;
	fma.rn.f32 	%f68, %f67, %f62, 0fBE7FFF22;
	fma.rn.f32 	%f69, %f68, %f62, 0f3EAAAA78;
	fma.rn.f32 	%f70, %f69, %f62, 0fBF000000;
	mul.f32 	%f71, %f62, %f70;
	fma.rn.f32 	%f72, %f71, %f62, %f62;
	fma.rn.f32 	%f73, %f61, 0f3F317218, %f72;
	setp.gt.u32 	%p7, %r87, 2139095039;
	fma.rn.f32 	%f74, %f57, 0f7F800000, 0f7F800000;
	selp.f32 	%f75, %f74, %f73, %p7;
	setp.eq.f32 	%p8, %f57, 0f00000000;
	mul.f32 	%f76, %f75, 0fC0000000;
	selp.f32 	%f77, 0f7F800000, %f76, %p8;
	sqrt.rn.f32 	%f78, %f77;
	sin.approx.f32 	%f79, %f55;
	cos.approx.f32 	%f80, %f55;
	mul.f32 	%f193, %f78, %f79;
	mul.f32 	%f192, %f78, %f80;
	mov.b32 	%r137, 1;
	mov.u32 	%r141, %r136;
	mov.u32 	%r142, %r135;
	mov.u32 	%r143, %r134;
$L__BB1_5:
	setp.ne.s32 	%p9, %r4, 1;
	and.b32  	%r91, %r3, -2;
	setp.eq.s32 	%p10, %r91, 2;
	setp.lt.u32 	%p11, %r3, 2;
	fma.rn.f32 	%f81, %f193, %f9, %f8;
	fma.rn.f32 	%f82, %f81, 0f3BBB989D, 0f3F000000;
	cvt.sat.f32.f32 	%f83, %f82;
	mov.f32 	%f84, 0f4B400001;
	mov.f32 	%f85, 0f437C0000;
	fma.rm.f32 	%f86, %f83, %f85, %f84;
	add.f32 	%f87, %f86, 0fCB40007F;
	neg.f32 	%f88, %f87;
	fma.rn.f32 	%f89, %f81, 0f3FB8AA3B, %f88;
	fma.rn.f32 	%f90, %f81, 0f32A57060, %f89;
	mov.b32 	%r92, %f86;
	shl.b32 	%r93, %r92, 23;
	mov.b32 	%f91, %r93;
	ex2.approx.ftz.f32 	%f92, %f90;
	mul.f32 	%f93, %f92, %f91;
	mul.f32 	%f23, %f23, %f93;
	setp.le.f32 	%p12, %f23, %f6;
	setp.ge.f32 	%p13, %f23, %f6;
	selp.b16 	%rs6, 1, %rs14, %p13;
	selp.b16 	%rs7, %rs6, %rs14, %p10;
	selp.b16 	%rs8, 1, %rs7, %p12;
	selp.b16 	%rs14, %rs8, %rs7, %p11;
	@%p9 bra 	$L__BB1_11;
	setp.eq.s32 	%p14, %r5, 1;
	@%p14 bra 	$L__BB1_9;
	setp.ne.s32 	%p15, %r5, 0;
	@%p15 bra 	$L__BB1_10;
	sub.f32 	%f96, %f23, %f1;
	max.f32 	%f195, %f96, 0f00000000;
	bra.uni 	$L__BB1_10;
$L__BB1_9:
	sub.f32 	%f95, %f1, %f23;
	max.f32 	%f195, %f95, 0f00000000;
$L__BB1_10:
	cvt.rn.f32.u32 	%f97, %r130;
	mul.f32 	%f98, %f5, %f97;
	mul.f32 	%f99, %f98, %f10;
	fma.rn.f32 	%f100, %f99, 0f3BBB989D, 0f3F000000;
	cvt.sat.f32.f32 	%f101, %f100;
	mov.f32 	%f102, 0f4B400001;
	mov.f32 	%f103, 0f437C0000;
	fma.rm.f32 	%f104, %f101, %f103, %f102;
	add.f32 	%f105, %f104, 0fCB40007F;
	neg.f32 	%f106, %f105;
	fma.rn.f32 	%f107, %f99, 0f3FB8AA3B, %f106;
	fma.rn.f32 	%f108, %f99, 0f32A57060, %f107;
	mov.b32 	%r94, %f104;
	shl.b32 	%r95, %r94, 23;
	mov.b32 	%f109, %r95;
	ex2.approx.ftz.f32 	%f110, %f108;
	mul.f32 	%f111, %f110, %f109;
	mul.f32 	%f112, %f195, %f111;
	st.local.f32 	[%rd80], %f112;
$L__BB1_11:
	add.s32 	%r130, %r130, 1;
	add.s32 	%r129, %r129, 1;
	setp.ne.s32 	%p16, %r129, 0;
	add.s64 	%rd80, %rd80, 4;
	mov.u32 	%r134, %r141;
	mov.u32 	%r135, %r140;
	mov.u32 	%r136, %r139;
	@%p16 bra 	$L__BB1_3;
$L__BB1_12:
	ld.param.u64 	%rd79, [_Z16calculatePayoffsP13BarrierOptionP17curandStateXORWOWPfii_param_2];
	mov.u32 	%r96, %ctaid.y;
	mov.u32 	%r97, %ntid.x;
	mov.u32 	%r98, %tid.x;
	mad.lo.s32 	%r36, %r96, %r97, %r98;
	mov.u32 	%r37, %ctaid.x;
	cvta.to.global.u64 	%rd6, %rd79;
	setp.ne.s32 	%p17, %r4, 1;
	@%p17 bra 	$L__BB1_28;
	add.s32 	%r38, %r6, -1;
	mul.wide.s32 	%rd17, %r6, 4;
	add.s64 	%rd18, %rd1, %rd17;
	ld.local.f32 	%f206, [%rd18+-4];
	setp.lt.s32 	%p32, %r6, 2;
	@%p32 bra 	$L__BB1_27;
	add.s32 	%r148, %r6, -2;
	and.b32  	%r40, %r38, 15;
	setp.lt.u32 	%p33, %r148, 15;
	@%p33 bra 	$L__BB1_18;
	add.s32 	%r146, %r6, -8;
	and.b32  	%r102, %r38, -16;
	neg.s32 	%r145, %r102;
$L__BB1_16:
	.pragma "nounroll";
	add.s32 	%r103, %r146, 6;
	mul.wide.u32 	%rd19, %r103, 4;
	add.s64 	%rd20, %rd1, %rd19;
	ld.local.f32 	%f133, [%rd20];
	max.f32 	%f134, %f206, %f133;
	add.s32 	%r104, %r146, 5;
	mul.wide.u32 	%rd21, %r104, 4;
	add.s64 	%rd22, %rd1, %rd21;
	ld.local.f32 	%f135, [%rd22];
	max.f32 	%f136, %f134, %f135;
	add.s32 	%r105, %r146, 4;
	mul.wide.u32 	%rd23, %r105, 4;
	add.s64 	%rd24, %rd1, %rd23;
	ld.local.f32 	%f137, [%rd24];
	max.f32 	%f138, %f136, %f137;
	add.s32 	%r106, %r146, 3;
	mul.wide.u32 	%rd25, %r106, 4;
	add.s64 	%rd26, %rd1, %rd25;
	ld.local.f32 	%f139, [%rd26];
	max.f32 	%f140, %f138, %f139;
	add.s32 	%r107, %r146, 2;
	mul.wide.u32 	%rd27, %r107, 4;
	add.s64 	%rd28, %rd1, %rd27;
	ld.local.f32 	%f141, [%rd28];
	max.f32 	%f142, %f140, %f141;
	add.s32 	%r108, %r146, 1;
	mul.wide.u32 	%rd29, %r108, 4;
	add.s64 	%rd30, %rd1, %rd29;
	ld.local.f32 	%f143, [%rd30];
	max.f32 	%f144, %f142, %f143;
	add.s32 	%r109, %r146, -9;
	mul.wide.u32 	%rd31, %r146, 4;
	add.s64 	%rd32, %rd1, %rd31;
	ld.local.f32 	%f145, [%rd32];
	max.f32 	%f146, %f144, %f145;
	add.s32 	%r110, %r146, -1;
	mul.wide.u32 	%rd33, %r110, 4;
	add.s64 	%rd34, %rd1, %rd33;
	ld.local.f32 	%f147, [%rd34];
	max.f32 	%f148, %f146, %f147;
	add.s32 	%r111, %r146, -2;
	mul.wide.u32 	%rd35, %r111, 4;
	add.s64 	%rd36, %rd1, %rd35;
	ld.local.f32 	%f149, [%rd36];
	max.f32 	%f150, %f148, %f149;
	add.s32 	%r112, %r146, -3;
	mul.wide.u32 	%rd37, %r112, 4;
	add.s64 	%rd38, %rd1, %rd37;
	ld.local.f32 	%f151, [%rd38];
	max.f32 	%f152, %f150, %f151;
	add.s32 	%r113, %r146, -4;
	mul.wide.u32 	%rd39, %r113, 4;
	add.s64 	%rd40, %rd1, %rd39;
	ld.local.f32 	%f153, [%rd40];
	max.f32 	%f154, %f152, %f153;
	add.s32 	%r114, %r146, -5;
	mul.wide.u32 	%rd41, %r114, 4;
	add.s64 	%rd42, %rd1, %rd41;
	ld.local.f32 	%f155, [%rd42];
	max.f32 	%f156, %f154, %f155;
	add.s32 	%r115, %r146, -6;
	mul.wide.u32 	%rd43, %r115, 4;
	add.s64 	%rd44, %rd1, %rd43;
	ld.local.f32 	%f157, [%rd44];
	max.f32 	%f158, %f156, %f157;
	add.s32 	%r116, %r146, -7;
	mul.wide.u32 	%rd45, %r116, 4;
	add.s64 	%rd46, %rd1, %rd45;
	ld.local.f32 	%f159, [%rd46];
	max.f32 	%f160, %f158, %f159;
	add.s32 	%r117, %r146, -8;
	mul.wide.u32 	%rd47, %r117, 4;
	add.s64 	%rd48, %rd1, %rd47;
	ld.local.f32 	%f161, [%rd48];
	max.f32 	%f162, %f160, %f161;
	mul.wide.u32 	%rd49, %r109, 4;
	add.s64 	%rd50, %rd1, %rd49;
	ld.local.f32 	%f163, [%rd50];
	max.f32 	%f206, %f162, %f163;
	add.s32 	%r146, %r146, -16;
	add.s32 	%r145, %r145, 16;
	setp.ne.s32 	%p34, %r145, 0;
	@%p34 bra 	$L__BB1_16;
	add.s32 	%r148, %r146, 6;
$L__BB1_18:
	setp.eq.s32 	%p35, %r40, 0;
	@%p35 bra 	$L__BB1_27;
	and.b32  	%r49, %r38, 7;
	setp.lt.u32 	%p36, %r40, 8;
	@%p36 bra 	$L__BB1_21;
	mul.wide.u32 	%rd51, %r148, 4;
	add.s64 	%rd52, %rd1, %rd51;
	ld.local.f32 	%f165, [%rd52];
	max.f32 	%f166, %f206, %f165;
	add.s32 	%r118, %r148, -1;
	mul.wide.u32 	%rd53, %r118, 4;
	add.s64 	%rd54, %rd1, %rd53;
	ld.local.f32 	%f167, [%rd54];
	max.f32 	%f168, %f166, %f167;
	add.s32 	%r119, %r148, -2;
	mul.wide.u32 	%rd55, %r119, 4;
	add.s64 	%rd56, %rd1, %rd55;
	ld.local.f32 	%f169, [%rd56];
	max.f32 	%f170, %f168, %f169;
	add.s32 	%r120, %r148, -3;
	mul.wide.u32 	%rd57, %r120, 4;
	add.s64 	%rd58, %rd1, %rd57;
	ld.local.f32 	%f171, [%rd58];
	max.f32 	%f172, %f170, %f171;
	add.s32 	%r121, %r148, -4;
	mul.wide.u32 	%rd59, %r121, 4;
	add.s64 	%rd60, %rd1, %rd59;
	ld.local.f32 	%f173, [%rd60];
	max.f32 	%f174, %f172, %f173;
	add.s32 	%r122, %r148, -5;
	mul.wide.u32 	%rd61, %r122, 4;
	add.s64 	%rd62, %rd1, %rd61;
	ld.local.f32 	%f175, [%rd62];
	max.f32 	%f176, %f174, %f175;
	add.s32 	%r123, %r148, -6;
	mul.wide.u32 	%rd63, %r123, 4;
	add.s64 	%rd64, %rd1, %rd63;
	ld.local.f32 	%f177, [%rd64];
	max.f32 	%f178, %f176, %f177;
	add.s32 	%r124, %r148, -7;
	mul.wide.u32 	%rd65, %r124, 4;
	add.s64 	%rd66, %rd1, %rd65;
	ld.local.f32 	%f179, [%rd66];
	max.f32 	%f206, %f178, %f179;
	add.s32 	%r148, %r148, -8;
$L__BB1_21:
	setp.eq.s32 	%p37, %r49, 0;
	@%p37 bra 	$L__BB1_27;
	and.b32  	%r52, %r38, 3;
	setp.lt.u32 	%p38, %r49, 4;
	@%p38 bra 	$L__BB1_24;
	mul.wide.u32 	%rd67, %r148, 4;
	add.s64 	%rd68, %rd1, %rd67;
	ld.local.f32 	%f181, [%rd68];
	max.f32 	%f182, %f206, %f181;
	add.s32 	%r125, %r148, -1;
	mul.wide.u32 	%rd69, %r125, 4;
	add.s64 	%rd70, %rd1, %rd69;
	ld.local.f32 	%f183, [%rd70];
	max.f32 	%f184, %f182, %f183;
	add.s32 	%r126, %r148, -2;
	mul.wide.u32 	%rd71, %r126, 4;
	add.s64 	%rd72, %rd1, %rd71;
	ld.local.f32 	%f185, [%rd72];
	max.f32 	%f186, %f184, %f185;
	add.s32 	%r127, %r148, -3;
	mul.wide.u32 	%rd73, %r127, 4;
	add.s64 	%rd74, %rd1, %rd73;
	ld.local.f32 	%f187, [%rd74];
	max.f32 	%f206, %f186, %f187;
	add.s32 	%r148, %r148, -4;
$L__BB1_24:
	setp.eq.s32 	%p39, %r52, 0;
	@%p39 bra 	$L__BB1_27;
	neg.s32 	%r150, %r52;
$L__BB1_26:
	.pragma "nounroll";
	mul.wide.u32 	%rd75, %r148, 4;
	add.s64 	%rd76, %rd1, %rd75;
	ld.local.f32 	%f188, [%rd76];
	max.f32 	%f206, %f206, %f188;
	add.s32 	%r148, %r148, -1;
	add.s32 	%r150, %r150, 1;
	setp.ne.s32 	%p40, %r150, 0;
	@%p40 bra 	$L__BB1_26;
$L__BB1_27:
	mad.lo.s32 	%r128, %r63, %r37, %r36;
	mul.wide.u32 	%rd77, %r128, 4;
	add.s64 	%rd78, %rd6, %rd77;
	st.global.f32 	[%rd78], %f206;
	bra.uni 	$L__BB1_39;
$L__BB1_28:
	setp.eq.s32 	%p18, %r5, 1;
	@%p18 bra 	$L__BB1_34;
	setp.ne.s32 	%p19, %r5, 0;
	@%p19 bra 	$L__BB1_38;
	and.b32  	%r60, %r3, -3;
	setp.ne.s32 	%p26, %r60, 0;
	and.b16  	%rs11, %rs14, 255;
	setp.eq.s16 	%p27, %rs11, 0;
	or.pred  	%p28, %p26, %p27;
	@%p28 bra 	$L__BB1_32;
	sub.f32 	%f116, %f23, %f1;
	max.f32 	%f195, %f116, 0f00000000;
	bra.uni 	$L__BB1_38;
$L__BB1_32:
	setp.ne.s32 	%p29, %r60, 1;
	setp.ne.s16 	%p30, %rs11, 0;
	or.pred  	%p31, %p29, %p30;
	@%p31 bra 	$L__BB1_38;
	sub.f32 	%f115, %f23, %f1;
	max.f32 	%f195, %f115, 0f00000000;
	bra.uni 	$L__BB1_38;
$L__BB1_34:
	and.b32  	%r61, %r3, -3;
	setp.ne.s32 	%p20, %r61, 0;
	and.b16  	%rs9, %rs14, 255;
	setp.eq.s16 	%p21, %rs9, 0;
	or.pred  	%p22, %p20, %p21;
	@%p22 bra 	$L__BB1_36;
	sub.f32 	%f114, %f1, %f23;
	max.f32 	%f195, %f114, 0f00000000;
	bra.uni 	$L__BB1_38;
$L__BB1_36:
	setp.ne.s32 	%p23, %r61, 1;
	setp.ne.s16 	%p24, %rs9, 0;
	or.pred  	%p25, %p23, %p24;
	@%p25 bra 	$L__BB1_38;
	sub.f32 	%f113, %f1, %f23;
	max.f32 	%f195, %f113, 0f00000000;
$L__BB1_38:
	neg.f32 	%f117, %f4;
	mul.f32 	%f118, %f2, %f117;
	fma.rn.f32 	%f119, %f118, 0f3BBB989D, 0f3F000000;
	cvt.sat.f32.f32 	%f120, %f119;
	mov.f32 	%f121, 0f4B400001;
	mov.f32 	%f122, 0f437C0000;
	fma.rm.f32 	%f123, %f120, %f122, %f121;
	add.f32 	%f124, %f123, 0fCB40007F;
	neg.f32 	%f125, %f124;
	fma.rn.f32 	%f126, %f118, 0f3FB8AA3B, %f125;
	fma.rn.f32 	%f127, %f118, 0f32A57060, %f126;
	mov.b32 	%r99, %f123;
	shl.b32 	%r100, %r99, 23;
	mov.b32 	%f128, %r100;
	ex2.approx.ftz.f32 	%f129, %f127;
	mul.f32 	%f130, %f129, %f128;
	mul.f32 	%f131, %f195, %f130;
	mad.lo.s32 	%r101, %r63, %r37, %r36;
	mul.wide.u32 	%rd15, %r101, 4;
	add.s64 	%rd16, %rd6, %rd15;
	st.global.f32 	[%rd16], %f131;
$L__BB1_39:
	ret;

}
	// .globl	_Z22calculateAveragePayoffPfS_ii
.visible .entry _Z22calculateAveragePayoffPfS_ii(
	.param .u64 .ptr .align 1 _Z22calculateAveragePayoffPfS_ii_param_0,
	.param .u64 .ptr .align 1 _Z22calculateAveragePayoffPfS_ii_param_1,
	.param .u32 _Z22calculateAveragePayoffPfS_ii_param_2,
	.param .u32 _Z22calculateAveragePayoffPfS_ii_param_3
)
{
	.reg .pred 	%p<11>;
	.reg .b32 	%r<29>;
	.reg .b32 	%f<85>;
	.reg .b64 	%rd<32>;

	ld.param.u64 	%rd9, [_Z22calculateAveragePayoffPfS_ii_param_0];
	ld.param.u64 	%rd8, [_Z22calculateAveragePayoffPfS_ii_param_1];
	ld.param.u32 	%r18, [_Z22calculateAveragePayoffPfS_ii_param_2];
	ld.param.u32 	%r19, [_Z22calculateAveragePayoffPfS_ii_param_3];
	cvta.to.global.u64 	%rd1, %rd9;
	mov.u32 	%r1, %ctaid.x;
	setp.ge.s32 	%p1, %r1, %r19;
	@%p1 bra 	$L__BB2_15;
	setp.lt.s32 	%p2, %r18, 1;
	mov.f32 	%f84, 0f00000000;
	@%p2 bra 	$L__BB2_14;
	mul.lo.s32 	%r2, %r18, %r1;
	and.b32  	%r3, %r18, 15;
	setp.lt.u32 	%p3, %r18, 16;
	mov.f32 	%f84, 0f00000000;
	mov.b32 	%r26, 0;
	@%p3 bra 	$L__BB2_5;
	and.b32  	%r26, %r18, 2147483632;
	neg.s32 	%r24, %r26;
	mul.wide.u32 	%rd10, %r2, 4;
	add.s64 	%rd11, %rd10, %rd1;
	add.s64 	%rd30, %rd11, 32;
	mov.f32 	%f84, 0f00000000;
$L__BB2_4:
	.pragma "nounroll";
	ld.global.f32 	%f18, [%rd30+-32];
	add.f32 	%f19, %f84, %f18;
	ld.global.f32 	%f20, [%rd30+-28];
	add.f32 	%f21, %f19, %f20;
	ld.global.f32 	%f22, [%rd30+-24];
	add.f32 	%f23, %f21, %f22;
	ld.global.f32 	%f24, [%rd30+-20];
	add.f32 	%f25, %f23, %f24;
	ld.global.f32 	%f26, [%rd30+-16];
	add.f32 	%f27, %f25, %f26;
	ld.global.f32 	%f28, [%rd30+-12];
	add.f32 	%f29, %f27, %f28;
	ld.global.f32 	%f30, [%rd30+-8];
	add.f32 	%f31, %f29, %f30;
	ld.global.f32 	%f32, [%rd30+-4];
	add.f32 	%f33, %f31, %f32;
	ld.global.f32 	%f34, [%rd30];
	add.f32 	%f35, %f33, %f34;
	ld.global.f32 	%f36, [%rd30+4];
	add.f32 	%f37, %f35, %f36;
	ld.global.f32 	%f38, [%rd30+8];
	add.f32 	%f39, %f37, %f38;
	ld.global.f32 	%f40, [%rd30+12];
	add.f32 	%f41, %f39, %f40;
	ld.global.f32 	%f42, [%rd30+16];
	add.f32 	%f43, %f41, %f42;
	ld.global.f32 	%f44, [%rd30+20];
	add.f32 	%f45, %f43, %f44;
	ld.global.f32 	%f46, [%rd30+24];
	add.f32 	%f47, %f45, %f46;
	ld.global.f32 	%f48, [%rd30+28];
	add.f32 	%f84, %f47, %f48;
	add.s32 	%r24, %r24, 16;
	add.s64 	%rd30, %rd30, 64;
	setp.ne.s32 	%p4, %r24, 0;
	@%p4 bra 	$L__BB2_4;
$L__BB2_5:
	setp.eq.s32 	%p5, %r3, 0;
	@%p5 bra 	$L__BB2_14;
	and.b32  	%r9, %r18, 7;
	setp.lt.u32 	%p6, %r3, 8;
	@%p6 bra 	$L__BB2_8;
	add.s32 	%r21, %r26, %r2;
	mul.wide.u32 	%rd12, %r21, 4;
	add.s64 	%rd13, %rd1, %rd12;
	ld.global.f32 	%f50, [%rd13];
	add.f32 	%f51, %f84, %f50;
	cvt.u64.u32 	%rd14, %r2;
	cvt.u64.u32 	%rd15, %r26;
	add.s64 	%rd16, %rd15, %rd14;
	shl.b64 	%rd17, %rd16, 2;
	add.s64 	%rd18, %rd1, %rd17;
	ld.global.f32 	%f52, [%rd18+4];
	add.f32 	%f53, %f51, %f52;
	ld.global.f32 	%f54, [%rd18+8];
	add.f32 	%f55, %f53, %f54;
	ld.global.f32 	%f56, [%rd18+12];
	add.f32 	%f57, %f55, %f56;
	ld.global.f32 	%f58, [%rd18+16];
	add.f32 	%f59, %f57, %f58;
	ld.global.f32 	%f60, [%rd18+20];
	add.f32 	%f61, %f59, %f60;
	ld.global.f32 	%f62, [%rd18+24];
	add.f32 	%f63, %f61, %f62;
	ld.global.f32 	%f64, [%rd18+28];
	add.f32 	%f84, %f63, %f64;
	add.s32 	%r26, %r26, 8;
$L__BB2_8:
	setp.eq.s32 	%p7, %r9, 0;
	@%p7 bra 	$L__BB2_14;
	and.b32  	%r12, %r18, 3;
	setp.lt.u32 	%p8, %r9, 4;
	@%p8 bra 	$L__BB2_11;
	add.s32 	%r22, %r26, %r2;
	mul.wide.u32 	%rd19, %r22, 4;
	add.s64 	%rd20, %rd1, %rd19;
	ld.global.f32 	%f66, [%rd20];
	add.f32 	%f67, %f84, %f66;
	cvt.u64.u32 	%rd21, %r2;
	cvt.u64.u32 	%rd22, %r26;
	add.s64 	%rd23, %rd22, %rd21;
	shl.b64 	%rd24, %rd23, 2;
	add.s64 	%rd25, %rd1, %rd24;
	ld.global.f32 	%f68, [%rd25+4];
	add.f32 	%f69, %f67, %f68;
	ld.global.f32 	%f70, [%rd25+8];
	add.f32 	%f71, %f69, %f70;
	ld.global.f32 	%f72, [%rd25+12];
	add.f32 	%f84, %f71, %f72;
	add.s32 	%r26, %r26, 4;
$L__BB2_11:
	setp.eq.s32 	%p9, %r12, 0;
	@%p9 bra 	$L__BB2_14;
	add.s32 	%r23, %r26, %r2;
	mul.wide.u32 	%rd26, %r23, 4;
	add.s64 	%rd31, %rd1, %rd26;
	neg.s32 	%r28, %r12;
$L__BB2_13:
	.pragma "nounroll";
	ld.global.f32 	%f73, [%rd31];
	add.f32 	%f84, %f84, %f73;
	add.s64 	%rd31, %rd31, 4;
	add.s32 	%r28, %r28, 1;
	setp.ne.s32 	%p10, %r28, 0;
	@%p10 bra 	$L__BB2_13;
$L__BB2_14:
	cvt.rn.f32.s32 	%f74, %r18;
	div.rn.f32 	%f75, %f84, %f74;
	cvta.to.global.u64 	%rd27, %rd8;
	mul.wide.u32 	%rd28, %r1, 4;
	add.s64 	%rd29, %rd27, %rd28;
	st.global.f32 	[%rd29], %f75;
$L__BB2_15:
	ret;

}


// ===== COMPILED SASS (sm_100) =====

	.target	sm_100

	.elftype	@"ET_EXEC"


//--------------------- .note.nv.tkinfo           --------------------------
	.section	.note.nv.tkinfo,"",@"SHT_NOTE"
	.sectionflags	@"SHF_NOTE_NV_TKINFO"
	.tkinfo
        /*0018*/ 	.word	0x00000002
        /*0030*/ 	.string	""
        /*0030*/ 	.string	"ptxas"
        /*0030*/ 	.string	"Cuda compilation tools, release 13.0, V13.0.88"
        /*0030*/ 	.string	"Build cuda_13.0.r13.0/compiler.36424714_0"
        /*0030*/ 	.string	"-arch sm_100 -m 64 "



//--------------------- .note.nv.cuinfo           --------------------------
	.section	.note.nv.cuinfo,"",@"SHT_NOTE"
	.sectionflags	@"SHF_NOTE_NV_CUINFO"
        /*0018*/ 	.short	0x0002
        /*001a*/ 	.short	0x0064
        /*001c*/ 	.short	0x0082
	.zero		2


//--------------------- .nv.info                  --------------------------
	.section	.nv.info,"",@"SHT_CUDA_INFO"
	.align	4


	//----- nvinfo : EIATTR_REGCOUNT
	.align		4
        /*0000*/ 	.byte	0x04, 0x2f
        /*0002*/ 	.short	(.L_10 - .L_9)
	.align		4
.L_9:
        /*0004*/ 	.word	index@(_Z14initRandStatesP17curandStateXORWOWmi)
        /*0008*/ 	.word	0x0000001f


	//----- nvinfo : EIATTR_FRAME_SIZE
	.align		4
.L_10:
        /*000c*/ 	.byte	0x04, 0x11
        /*000e*/ 	.short	(.L_12 - .L_11)
	.align		4
.L_11:
        /*0010*/ 	.word	index@(_Z14initRandStatesP17curandStateXORWOWmi)
        /*0014*/ 	.word	0x00000000


	//----- nvinfo : EIATTR_REGCOUNT
	.align		4
.L_12:
        /*0018*/ 	.byte	0x04, 0x2f
        /*001a*/ 	.short	(.L_14 - .L_13)
	.align		4
.L_13:
        /*001c*/ 	.word	index@(_Z16calculatePayoffsP13BarrierOptionP17curandStateXORWOWPfii)
        /*0020*/ 	.word	0x0000001f


	//----- nvinfo : EIATTR_FRAME_SIZE
	.align		4
.L_14:
        /*0024*/ 	.byte	0x04, 0x11
        /*0026*/ 	.short	(.L_16 - .L_15)
	.align		4
.L_15:
        /*0028*/ 	.word	index@($__internal_2_$__cuda_sm3x_div_rn_noftz_f32_slowpath)
        /*002c*/ 	.word	0x00003908


	//----- nvinfo : EIATTR_FRAME_SIZE
	.align		4
.L_16:
        /*0030*/ 	.byte	0x04, 0x11
        /*0032*/ 	.short	(.L_18 - .L_17)
	.align		4
.L_17:
        /*0034*/ 	.word	index@($__internal_1_$__cuda_sm20_sqrt_rn_f32_slowpath)
        /*0038*/ 	.word	0x00003908


	//----- nvinfo : EIATTR_FRAME_SIZE
	.align		4
.L_18:
        /*003c*/ 	.byte	0x04, 0x11
        /*003e*/ 	.short	(.L_20 - .L_19)
	.align		4
.L_19:
        /*0040*/ 	.word	index@(_Z16calculatePayoffsP13BarrierOptionP17curandStateXORWOWPfii)
        /*0044*/ 	.word	0x00003908


	//----- nvinfo : EIATTR_REGCOUNT
	.align		4
.L_20:
        /*0048*/ 	.byte	0x04, 0x2f
        /*004a*/ 	.short	(.L_22 - .L_21)
	.align		4
.L_21:
        /*004c*/ 	.word	index@(_Z22calculateAveragePayoffPfS_ii)
        /*0050*/ 	.word	0x0000001f


	//----- nvinfo : EIATTR_FRAME_SIZE
	.align		4
.L_22:
        /*0054*/ 	.byte	0x04, 0x11
        /*0056*/ 	.short	(.L_24 - .L_23)
	.align		4
.L_23:
        /*0058*/ 	.word	index@($__internal_0_$__cuda_sm3x_div_rn_noftz_f32_slowpath)
        /*005c*/ 	.word	0x00000000


	//----- nvinfo : EIATTR_FRAME_SIZE
	.align		4
.L_24:
        /*0060*/ 	.byte	0x04, 0x11
        /*0062*/ 	.short	(.L_26 - .L_25)
	.align		4
.L_25:
        /*0064*/ 	.word	index@(_Z22calculateAveragePayoffPfS_ii)
        /*0068*/ 	.word	0x00000000


	//----- nvinfo : EIATTR_MIN_STACK_SIZE
	.align		4
.L_26:
        /*006c*/ 	.byte	0x04, 0x12
        /*006e*/ 	.short	(.L_28 - .L_27)
	.align		4
.L_27:
        /*0070*/ 	.word	index@(_Z22calculateAveragePayoffPfS_ii)
        /*0074*/ 	.word	0x00000000


	//----- nvinfo : EIATTR_MIN_STACK_SIZE
	.align		4
.L_28:
        /*0078*/ 	.byte	0x04, 0x12
        /*007a*/ 	.short	(.L_30 - .L_29)
	.align		4
.L_29:
        /*007c*/ 	.word	index@(_Z16calculatePayoffsP13BarrierOptionP17curandStateXORWOWPfii)
        /*0080*/ 	.word	0x00003908


	//----- nvinfo : EIATTR_MIN_STACK_SIZE
	.align		4
.L_30:
        /*0084*/ 	.byte	0x04, 0x12
        /*0086*/ 	.short	(.L_32 - .L_31)
	.align		4
.L_31:
        /*0088*/ 	.word	index@(_Z14initRandStatesP17curandStateXORWOWmi)
        /*008c*/ 	.word	0x00000000
.L_32:


//--------------------- .nv.compat                --------------------------
	.section	.nv.compat,"",@"SHT_CUDA_COMPAT_INFO"
	.align	4
        /*0000*/ 	.byte	0x02, 0x09, 0x00, 0x00, 0x02, 0x02, 0x01, 0x00, 0x02, 0x05, 0x05, 0x00, 0x03, 0x07, 0x01, 0x01
        /*0010*/ 	.byte	0x02, 0x03, 0x00, 0x00, 0x02, 0x06, 0x01, 0x00, 0x04, 0x0b, 0x08, 0x00, 0x01, 0x00, 0x00, 0x00
        /*0020*/ 	.byte	0x00, 0x00, 0x00, 0x00


//--------------------- .nv.info._Z22calculateAveragePayoffPfS_ii --------------------------
	.section	.nv.info._Z22calculateAveragePayoffPfS_ii,"",@"SHT_CUDA_INFO"
	.sectionflags	@""
	.align	4


	//----- nvinfo : EIATTR_CUDA_API_VERSION
	.align		4
        /*0000*/ 	.byte	0x04, 0x37
        /*0002*/ 	.short	(.L_34 - .L_33)
.L_33:
        /*0004*/ 	.word	0x00000082


	//----- nvinfo : EIATTR_KPARAM_INFO
	.align		4
.L_34:
        /*0008*/ 	.byte	0x04, 0x17
        /*000a*/ 	.short	(.L_36 - .L_35)
.L_35:
        /*000c*/ 	.word	0x00000000
        /*0010*/ 	.short	0x0003
        /*0012*/ 	.short	0x0014
        /*0014*/ 	.byte	0x00, 0xf0, 0x11, 0x00


	//----- nvinfo : EIATTR_KPARAM_INFO
	.align		4
.L_36:
        /*0018*/ 	.byte	0x04, 0x17
        /*001a*/ 	.short	(.L_38 - .L_37)
.L_37:
        /*001c*/ 	.word	0x00000000
        /*0020*/ 	.short	0x0002
        /*0022*/ 	.short	0x0010
        /*0024*/ 	.byte	0x00, 0xf0, 0x11, 0x00


	//----- nvinfo : EIATTR_KPARAM_INFO
	.align		4
.L_38:
        /*0028*/ 	.byte	0x04, 0x17
        /*002a*/ 	.short	(.L_40 - .L_39)
.L_39:
        /*002c*/ 	.word	0x00000000
        /*0030*/ 	.short	0x0001
        /*0032*/ 	.short	0x0008
        /*0034*/ 	.byte	0x00, 0xf5, 0x21, 0x00


	//----- nvinfo : EIATTR_KPARAM_INFO
	.align		4
.L_40:
        /*0038*/ 	.byte	0x04, 0x17
        /*003a*/ 	.short	(.L_42 - .L_41)
.L_41:
        /*003c*/ 	.word	0x00000000
        /*0040*/ 	.short	0x0000
        /*0042*/ 	.short	0x0000
        /*0044*/ 	.byte	0x00, 0xf5, 0x21, 0x00


	//----- nvinfo : EIATTR_SPARSE_MMA_MASK
	.align		4
.L_42:
        /*0048*/ 	.byte	0x03, 0x50
        /*004a*/ 	.short	0x0000


	//----- nvinfo : EIATTR_MAXREG_COUNT
	.align		4
        /*004c*/ 	.byte	0x03, 0x1b
        /*004e*/ 	.short	0x00ff


	//----- nvinfo : EIATTR_MERCURY_ISA_VERSION
	.align		4
        /*0050*/ 	.byte	0x03, 0x5f
        /*0052*/ 	.short	0x0101


	//----- nvinfo : EIATTR_VRC_CTA_INIT_COUNT
	.align		4
        /*0054*/ 	.byte	0x02, 0x4a
	.zero		1
	.zero		1


	//----- nvinfo : EIATTR_EXIT_INSTR_OFFSETS
	.align		4
        /*0058*/ 	.byte	0x04, 0x1c
        /*005a*/ 	.short	(.L_44 - .L_43)


	//   ....[0]....
.L_43:
        /*005c*/ 	.word	0x00000040


	//   ....[1]....
        /*0060*/ 	.word	0x000008c0


	//----- nvinfo : EIATTR_CRS_STACK_SIZE
	.align		4
.L_44:
        /*0064*/ 	.byte	0x04, 0x1e
        /*0066*/ 	.short	(.L_46 - .L_45)
.L_45:
        /*0068*/ 	.word	0x00000000


	//----- nvinfo : EIATTR_CBANK_PARAM_SIZE
	.align		4
.L_46:
        /*006c*/ 	.byte	0x03, 0x19
        /*006e*/ 	.short	0x0018


	//----- nvinfo : EIATTR_PARAM_CBANK
	.align		4
        /*0070*/ 	.byte	0x04, 0x0a
        /*0072*/ 	.short	(.L_48 - .L_47)
	.align		4
.L_47:
        /*0074*/ 	.word	index@(.nv.constant0._Z22calculateAveragePayoffPfS_ii)
        /*0078*/ 	.short	0x0380
        /*007a*/ 	.short	0x0018


	//----- nvinfo : EIATTR_SW_WAR
	.align		4
.L_48:
        /*007c*/ 	.byte	0x04, 0x36
        /*007e*/ 	.short	(.L_50 - .L_49)
.L_49:
        /*0080*/ 	.word	0x00000008
.L_50:


//--------------------- .nv.info._Z16calculatePayoffsP13BarrierOptionP17curandStateXORWOWPfii --------------------------
	.section	.nv.info._Z16calculatePayoffsP13BarrierOptionP17curandStateXORWOWPfii,"",@"SHT_CUDA_INFO"
	.sectionflags	@""
	.align	4


	//----- nvinfo : EIATTR_CUDA_API_VERSION
	.align		4
        /*0000*/ 	.byte	0x04, 0x37
        /*0002*/ 	.short	(.L_52 - .L_51)
.L_51:
        /*0004*/ 	.word	0x00000082


	//----- nvinfo : EIATTR_KPARAM_INFO
	.align		4
.L_52:
        /*0008*/ 	.byte	0x04, 0x17
        /*000a*/ 	.short	(.L_54 - .L_53)
.L_53:
        /*000c*/ 	.word	0x00000000
        /*0010*/ 	.short	0x0004
        /*0012*/ 	.short	0x001c
        /*0014*/ 	.byte	0x00, 0xf0, 0x11, 0x00


	//----- nvinfo : EIATTR_KPARAM_INFO
	.align		4
.L_54:
        /*0018*/ 	.byte	0x04, 0x17
        /*001a*/ 	.short	(.L_56 - .L_55)
.L_55:
        /*001c*/ 	.word	0x00000000
        /*0020*/ 	.short	0x0003
        /*0022*/ 	.short	0x0018
        /*0024*/ 	.byte	0x00, 0xf0, 0x11, 0x00


	//----- nvinfo : EIATTR_KPARAM_INFO
	.align		4
.L_56:
        /*0028*/ 	.byte	0x04, 0x17
        /*002a*/ 	.short	(.L_58 - .L_57)
.L_57:
        /*002c*/ 	.word	0x00000000
        /*0030*/ 	.short	0x0002
        /*0032*/ 	.short	0x0010
        /*0034*/ 	.byte	0x00, 0xf5, 0x21, 0x00


	//----- nvinfo : EIATTR_KPARAM_INFO
	.align		4
.L_58:
        /*0038*/ 	.byte	0x04, 0x17
        /*003a*/ 	.short	(.L_60 - .L_59)
.L_59:
        /*003c*/ 	.word	0x00000000
        /*0040*/ 	.short	0x0001
        /*0042*/ 	.short	0x0008
        /*0044*/ 	.byte	0x00, 0xf5, 0x21, 0x00


	//----- nvinfo : EIATTR_KPARAM_INFO
	.align		4
.L_60:
        /*0048*/ 	.byte	0x04, 0x17
        /*004a*/ 	.short	(.L_62 - .L_61)
.L_61:
        /*004c*/ 	.word	0x00000000
        /*0050*/ 	.short	0x0000
        /*0052*/ 	.short	0x0000
        /*0054*/ 	.byte	0x00, 0xf5, 0x21, 0x00


	//----- nvinfo : EIATTR_SPARSE_MMA_MASK
	.align		4
.L_62:
        /*0058*/ 	.byte	0x03, 0x50
        /*005a*/ 	.short	0x0000


	//----- nvinfo : EIATTR_MAXREG_COUNT
	.align		4
        /*005c*/ 	.byte	0x03, 0x1b
        /*005e*/ 	.short	0x00ff


	//----- nvinfo : EIATTR_MERCURY_ISA_VERSION
	.align		4
        /*0060*/ 	.byte	0x03, 0x5f
        /*0062*/ 	.short	0x0101


	//----- nvinfo : EIATTR_VRC_CTA_INIT_COUNT
	.align		4
        /*0064*/ 	.byte	0x02, 0x4a
	.zero		1
	.zero		1


	//----- nvinfo : EIATTR_EXIT_INSTR_OFFSETS
	.align		4
        /*0068*/ 	.byte	0x04, 0x1c
        /*006a*/ 	.short	(.L_64 - .L_63)


	//   ....[0]....
.L_63:
        /*006c*/ 	.word	0x000000b0


	//   ....[1]....
        /*0070*/ 	.word	0x00001670


	//   ....[2]....
        /*0074*/ 	.word	0x00001990


	//----- nvinfo : EIATTR_CRS_STACK_SIZE
	.align		4
.L_64:
        /*0078*/ 	.byte	0x04, 0x1e
        /*007a*/ 	.short	(.L_66 - .L_65)
.L_65:
        /*007c*/ 	.word	0x00000000


	//----- nvinfo : EIATTR_CBANK_PARAM_SIZE
	.align		4
.L_66:
        /*0080*/ 	.byte	0x03, 0x19
        /*0082*/ 	.short	0x0020


	//----- nvinfo : EIATTR_PARAM_CBANK
	.align		4
        /*0084*/ 	.byte	0x04, 0x0a
        /*0086*/ 	.short	(.L_68 - .L_67)
	.align		4
.L_67:
        /*0088*/ 	.word	index@(.nv.constant0._Z16calculatePayoffsP13BarrierOptionP17curandStateXORWOWPfii)
        /*008c*/ 	.short	0x0380
        /*008e*/ 	.short	0x0020


	//----- nvinfo : EIATTR_SW_WAR
	.align		4
.L_68:
        /*0090*/ 	.byte	0x04, 0x36
        /*0092*/ 	.short	(.L_70 - .L_69)
.L_69:
        /*0094*/ 	.word	0x00000008
.L_70:


//--------------------- .nv.info._Z14initRandStatesP17curandStateXORWOWmi --------------------------
	.section	.nv.info._Z14initRandStatesP17curandStateXORWOWmi,"",@"SHT_CUDA_INFO"
	.sectionflags	@""
	.align	4


	//----- nvinfo : EIATTR_CUDA_API_VERSION
	.align		4
        /*0000*/ 	.byte	0x04, 0x37
        /*0002*/ 	.short	(.L_72 - .L_71)
.L_71:
        /*0004*/ 	.word	0x00000082


	//----- nvinfo : EIATTR_KPARAM_INFO
	.align		4
.L_72:
        /*0008*/ 	.byte	0x04, 0x17
        /*000a*/ 	.short	(.L_74 - .L_73)
.L_73:
        /*000c*/ 	.word	0x00000000
        /*0010*/ 	.short	0x0002
        /*0012*/ 	.short	0x0010
        /*0014*/ 	.byte	0x00, 0xf0, 0x11, 0x00


	//----- nvinfo : EIATTR_KPARAM_INFO
	.align		4
.L_74:
        /*0018*/ 	.byte	0x04, 0x17
        /*001a*/ 	.short	(.L_76 - .L_75)
.L_75:
        /*001c*/ 	.word	0x00000000
        /*0020*/ 	.short	0x0001
        /*0022*/ 	.short	0x0008
        /*0024*/ 	.byte	0x00, 0xf0, 0x21, 0x00


	//----- nvinfo : EIATTR_KPARAM_INFO
	.align		4
.L_76:
        /*0028*/ 	.byte	0x04, 0x17
        /*002a*/ 	.short	(.L_78 - .L_77)
.L_77:
        /*002c*/ 	.word	0x00000000
        /*0030*/ 	.short	0x0000
        /*0032*/ 	.short	0x0000
        /*0034*/ 	.byte	0x00, 0xf5, 0x21, 0x00


	//----- nvinfo : EIATTR_SPARSE_MMA_MASK
	.align		4
.L_78:
        /*0038*/ 	.byte	0x03, 0x50
        /*003a*/ 	.short	0x0000


	//----- nvinfo : EIATTR_MAXREG_COUNT
	.align		4
        /*003c*/ 	.byte	0x03, 0x1b
        /*003e*/ 	.short	0x00ff


	//----- nvinfo : EIATTR_MERCURY_ISA_VERSION
	.align		4
        /*0040*/ 	.byte	0x03, 0x5f
        /*0042*/ 	.short	0x0101


	//----- nvinfo : EIATTR_VRC_CTA_INIT_COUNT
	.align		4
        /*0044*/ 	.byte	0x02, 0x4a
	.zero		1
	.zero		1


	//----- nvinfo : EIATTR_EXIT_INSTR_OFFSETS
	.align		4
        /*0048*/ 	.byte	0x04, 0x1c
        /*004a*/ 	.short	(.L_80 - .L_79)


	//   ....[0]....
.L_79:
        /*004c*/ 	.word	0x00000070


	//   ....[1]....
        /*0050*/ 	.word	0x00000f20


	//----- nvinfo : EIATTR_CRS_STACK_SIZE
	.align		4
.L_80:
        /*0054*/ 	.byte	0x04, 0x1e
        /*0056*/ 	.short	(.L_82 - .L_81)
.L_81:
        /*0058*/ 	.word	0x00000000


	//----- nvinfo : EIATTR_CBANK_PARAM_SIZE
	.align		4
.L_82:
        /*005c*/ 	.byte	0x03, 0x19
        /*005e*/ 	.short	0x0014


	//----- nvinfo : EIATTR_PARAM_CBANK
	.align		4
        /*0060*/ 	.byte	0x04, 0x0a
        /*0062*/ 	.short	(.L_84 - .L_83)
	.align		4
.L_83:
        /*0064*/ 	.word	index@(.nv.constant0._Z14initRandStatesP17curandStateXORWOWmi)
        /*0068*/ 	.short	0x0380
        /*006a*/ 	.short	0x0014


	//----- nvinfo : EIATTR_SW_WAR
	.align		4
.L_84:
        /*006c*/ 	.byte	0x04, 0x36
        /*006e*/ 	.short	(.L_86 - .L_85)
.L_85:
        /*0070*/ 	.word	0x00000008
.L_86:


//--------------------- .nv.callgraph             --------------------------
	.section	.nv.callgraph,"",@"SHT_CUDA_CALLGRAPH"
	.align	4
	.sectionentsize	8
	.align		4
        /*0000*/ 	.word	0x00000000
	.align		4
        /*0004*/ 	.word	0xffffffff
	.align		4
        /*0008*/ 	.word	0x00000000
	.align		4
        /*000c*/ 	.word	0xfffffffe
	.align		4
        /*0010*/ 	.word	0x00000000
	.align		4
        /*0014*/ 	.word	0xfffffffd
	.align		4
        /*0018*/ 	.word	0x00000000
	.align		4
        /*001c*/ 	.word	0xfffffffc


//--------------------- .nv.constant4             --------------------------
	.section	.nv.constant4,"a",@progbits
	.align	8
	.align		8
.nv.constant4:
        /*0000*/ 	.dword	precalc_xorwow_matrix
	.align		8
        /*0008*/ 	.dword	precalc_xorwow_offset_matrix
	.align		8
        /*0010*/ 	.dword	mrg32k3aM1
	.align		8
        /*0018*/ 	.dword	mrg32k3aM2
	.align		8
        /*0020*/ 	.dword	mrg32k3aM1SubSeq
	.align		8
        /*0028*/ 	.dword	mrg32k3aM2SubSeq
	.align		8
        /*0030*/ 	.dword	mrg32k3aM1Seq
	.align		8
        /*0038*/ 	.dword	mrg32k3aM2Seq


//--------------------- .nv.constant3             --------------------------
	.section	.nv.constant3,"a",@progbits
	.align	8
.nv.constant3:
	.type		__cr_lgamma_table,@object
	.size		__cr_lgamma_table,(.L_8 - __cr_lgamma_table)
__cr_lgamma_table:
        /*0000*/ 	.byte	0x00, 0x00, 0x00, 0x00, 0x00, 0x00, 0x00, 0x00, 0x00, 0x00, 0x00, 0x00, 0x00, 0x00, 0x00, 0x00
        /*0010*/ 	.byte	0xef, 0x39, 0xfa, 0xfe, 0x42, 0x2e, 0xe6, 0x3f, 0x02, 0x20, 0x2a, 0xfa, 0x0b, 0xab, 0xfc, 0x3f
        /*0020*/ 	.byte	0xf9, 0x2c, 0x92, 0x7c, 0xa7, 0x6c, 0x09, 0x40, 0xc9, 0x79, 0x44, 0x3c, 0x64, 0x26, 0x13, 0x40
        /*0030*/ 	.byte	0xca, 0x01, 0xcf, 0x3a, 0x27, 0x51, 0x1a, 0x40, 0x30, 0xcc, 0x2d, 0xf3, 0xe1, 0x0c, 0x21, 0x40
        /*0040*/ 	.byte	0x0d, 0xb7, 0xfc, 0x82, 0x8e, 0x35, 0x25, 0x40
.L_8:


//--------------------- .text._Z22calculateAveragePayoffPfS_ii --------------------------
	.section	.text._Z22calculateAveragePayoffPfS_ii,"ax",@progbits
	.align	128
        .global         _Z22calculateAveragePayoffPfS_ii
        .type           _Z22calculateAveragePayoffPfS_ii,@function
        .size           _Z22calculateAveragePayoffPfS_ii,(.L_x_61 - _Z22calculateAveragePayoffPfS_ii)
        .other          _Z22calculateAveragePayoffPfS_ii,@"STO_CUDA_ENTRY STV_DEFAULT"
_Z22calculateAveragePayoffPfS_ii:
.text._Z22calculateAveragePayoffPfS_ii:
[----:B------:R-:W-:Y:S01]  /*0000*/  LDC R1, c[0x0][0x37c] ;  /* 0x0000df00ff017b82 */ /* 0x000fe20000000800 */
[----:B------:R-:W0:Y:S01]  /*0010*/  S2R R2, SR_CTAID.X ;  /* 0x0000000000027919 */ /* 0x000e220000002500 */
[----:B------:R-:W0:Y:S02]  /*0020*/  LDCU UR4, c[0x0][0x394] ;  /* 0x00007280ff0477ac */ /* 0x000e240008000800 */
[----:B0-----:R-:W-:-:S13]  /*0030*/  ISETP.GE.AND P0, PT, R2, UR4, PT ;  /* 0x0000000402007c0c */ /* 0x001fda000bf06270 */
[----:B------:R-:W-:Y:S05]  /*0040*/  @P0 EXIT ;  /* 0x000000000000094d */ /* 0x000fea0003800000 */
[----:B------:R-:W0:Y:S01]  /*0050*/  LDCU UR7, c[0x0][0x390] ;  /* 0x00007200ff0777ac */ /* 0x000e220008000800 */
[----:B------:R-:W-:Y:S01]  /*0060*/  IMAD.MOV.U32 R3, RZ, RZ, RZ ;  /* 0x000000ffff037224 */ /* 0x000fe200078e00ff */
[----:B------:R-:W1:Y:S01]  /*0070*/  LDCU.64 UR8, c[0x0][0x358] ;  /* 0x00006b00ff0877ac */ /* 0x000e620008000a00 */
[----:B0-----:R-:W-:-:S09]  /*0080*/  UISETP.GE.AND UP0, UPT, UR7, 0x1, UPT ;  /* 0x000000010700788c */ /* 0x001fd2000bf06270 */
[----:B-1----:R-:W-:Y:S05]  /*0090*/  BRA.U !UP0, `(.L_x_0) ;  /* 0x0000000508cc7547 */ /* 0x002fea000b800000 */
[----:B------:R-:W-:Y:S02]  /*00a0*/  UISETP.GE.U32.AND UP1, UPT, UR7, 0x10, UPT ;  /* 0x000000100700788c */ /* 0x000fe4000bf26070 */
[----:B------:R-:W-:Y:S01]  /*00b0*/  IMAD R0, R2, UR7, RZ ;  /* 0x0000000702007c24 */ /* 0x000fe2000f8e02ff */
[----:B------:R-:W-:Y:S01]  /*00c0*/  ULOP3.LUT UR5, UR7, 0xf, URZ, 0xc0, !UPT ;  /* 0x0000000f07057892 */ /* 0x000fe2000f8ec0ff */
[----:B------:R-:W-:Y:S01]  /*00d0*/  IMAD.MOV.U32 R3, RZ, RZ, RZ ;  /* 0x000000ffff037224 */ /* 0x000fe200078e00ff */
[----:B------:R-:W-:Y:S02]  /*00e0*/  UMOV UR4, URZ ;  /* 0x000000ff00047c82 */ /* 0x000fe40008000000 */
[----:B------:R-:W-:Y:S02]  /*00f0*/  UISETP.NE.AND UP0, UPT, UR5, URZ, UPT ;  /* 0x000000ff0500728c */ /* 0x000fe4000bf05270 */
[----:B------:R-:W-:Y:S09]  /*0100*/  BRA.U !UP1, `(.L_x_1) ;  /* 0x0000000109b07547 */ /* 0x000ff2000b800000 */
[----:B------:R-:W0:Y:S01]  /*0110*/  LDC.64 R4, c[0x0][0x380] ;  /* 0x0000e000ff047b82 */ /* 0x000e220000000a00 */
[----:B------:R-:W-:Y:S01]  /*0120*/  HFMA2 R3, -RZ, RZ, 0, 0 ;  /* 0x00000000ff037431 */ /* 0x000fe200000001ff */
[----:B------:R-:W-:-:S04]  /*0130*/  ULOP3.LUT UR4, UR7, 0x7ffffff0, URZ, 0xc0, !UPT ;  /* 0x7ffffff007047892 */ /* 0x000fc8000f8ec0ff */
[----:B------:R-:W-:Y:S01]  /*0140*/  UIADD3 UR6, UPT, UPT, -UR4, URZ, URZ ;  /* 0x000000ff04067290 */ /* 0x000fe2000fffe1ff */
[----:B0-----:R-:W-:-:S03]  /*0150*/  IMAD.WIDE.U32 R4, R0, 0x4, R4 ;  /* 0x0000000400047825 */ /* 0x001fc600078e0004 */
[----:B------:R-:W-:-:S05]  /*0160*/  IADD3 R4, P0, PT, R4, 0x20, RZ ;  /* 0x0000002004047810 */ /* 0x000fca0007f1e0ff */
[----:B------:R-:W-:-:S08]  /*0170*/  IMAD.X R5, RZ, RZ, R5, P0 ;  /* 0x000000ffff057224 */ /* 0x000fd000000e0605 */
.L_x_2:
[----:B------:R-:W2:Y:S04]  /*0180*/  LDG.E R14, desc[UR8][R4.64+-0x20] ;  /* 0xffffe008040e7981 */ /* 0x000ea8000c1e1900 */
[----:B------:R-:W3:Y:S04]  /*0190*/  LDG.E R13, desc[UR8][R4.64+-0x1c] ;  /* 0xffffe408040d7981 */ /* 0x000ee8000c1e1900 */
[----:B------:R-:W4:Y:S04]  /*01a0*/  LDG.E R16, desc[UR8][R4.64+-0x18] ;  /* 0xffffe80804107981 */ /* 0x000f28000c1e1900 */
[----:B------:R-:W5:Y:S04]  /*01b0*/  LDG.E R18, desc[UR8][R4.64+-0x14] ;  /* 0xffffec0804127981 */ /* 0x000f68000c1e1900 */
        /* <DEDUP_REMOVED lines=11> */
[----:B------:R0:W5:Y:S01]  /*0270*/  LDG.E R6, desc[UR8][R4.64+0x1c] ;  /* 0x00001c0804067981 */ /* 0x000162000c1e1900 */
[----:B------:R-:W-:-:S04]  /*0280*/  UIADD3 UR6, UPT, UPT, UR6, 0x10, URZ ;  /* 0x0000001006067890 */ /* 0x000fc8000fffe0ff */
[----:B------:R-:W-:Y:S01]  /*0290*/  UISETP.NE.AND UP1, UPT, UR6, URZ, UPT ;  /* 0x000000ff0600728c */ /* 0x000fe2000bf25270 */
[----:B0-----:R-:W-:-:S05]  /*02a0*/  IADD3 R4, P0, PT, R4, 0x40, RZ ;  /* 0x0000004004047810 */ /* 0x001fca0007f1e0ff */
[----:B------:R-:W-:Y:S02]  /*02b0*/  IMAD.X R5, RZ, RZ, R5, P0 ;  /* 0x000000ffff057224 */ /* 0x000fe400000e0605 */
[----:B--2---:R-:W-:-:S04]  /*02c0*/  FADD R14, R14, R3 ;  /* 0x000000030e0e7221 */ /* 0x004fc80000000000 */
[----:B---3--:R-:W-:-:S04]  /*02d0*/  FADD R13, R14, R13 ;  /* 0x0000000d0e0d7221 */ /* 0x008fc80000000000 */
[----:B----4-:R-:W-:-:S04]  /*02e0*/  FADD R13, R13, R16 ;  /* 0x000000100d0d7221 */ /* 0x010fc80000000000 */
[----:B-----5:R-:W-:-:S04]  /*02f0*/  FADD R13, R13, R18 ;  /* 0x000000120d0d7221 */ /* 0x020fc80000000000 */
[----:B------:R-:W-:-:S04]  /*0300*/  FADD R13, R13, R20 ;  /* 0x000000140d0d7221 */ /* 0x000fc80000000000 */
        /* <DEDUP_REMOVED lines=10> */
[----:B------:R-:W-:Y:S01]  /*03b0*/  FADD R3, R7, R6 ;  /* 0x0000000607037221 */ /* 0x000fe20000000000 */
[----:B------:R-:W-:Y:S06]  /*03c0*/  BRA.U UP1, `(.L_x_2) ;  /* 0xfffffffd016c7547 */ /* 0x000fec000b83ffff */
.L_x_1:
[----:B------:R-:W-:Y:S05]  /*03d0*/  BRA.U !UP0, `(.L_x_0) ;  /* 0x0000000108fc7547 */ /* 0x000fea000b800000 */
[----:B------:R-:W-:Y:S02]  /*03e0*/  UISETP.GE.U32.AND UP0, UPT, UR5, 0x8, UPT ;  /* 0x000000080500788c */ /* 0x000fe4000bf06070 */
[----:B------:R-:W-:-:S04]  /*03f0*/  ULOP3.LUT UR6, UR7, 0x7, URZ, 0xc0, !UPT ;  /* 0x0000000707067892 */ /* 0x000fc8000f8ec0ff */
[----:B------:R-:W-:-:S03]  /*0400*/  UISETP.NE.AND UP1, UPT, UR6, URZ, UPT ;  /* 0x000000ff0600728c */ /* 0x000fc6000bf25270 */
[----:B------:R-:W-:Y:S08]  /*0410*/  BRA.U !UP0, `(.L_x_3) ;  /* 0x0000000108647547 */ /* 0x000ff0000b800000 */
[----:B------:R-:W0:Y:S01]  /*0420*/  LDC.64 R6, c[0x0][0x380] ;  /* 0x0000e000ff067b82 */ /* 0x000e220000000a00 */
[C---:B------:R-:W-:Y:S02]  /*0430*/  IADD3 R8, P0, PT, R0.reuse, UR4, RZ ;  /* 0x0000000400087c10 */ /* 0x040fe4000ff1e0ff */
[----:B------:R-:W-:-:S03]  /*0440*/  IADD3 R5, PT, PT, R0, UR4, RZ ;  /* 0x0000000400057c10 */ /* 0x000fc6000fffe0ff */
[----:B------:R-:W-:Y:S02]  /*0450*/  IMAD.X R9, RZ, RZ, RZ, P0 ;  /* 0x000000ffff097224 */ /* 0x000fe400000e06ff */
[----:B------:R-:W1:Y:S01]  /*0460*/  LDC.64 R10, c[0x0][0x380] ;  /* 0x0000e000ff0a7b82 */ /* 0x000e620000000a00 */
[----:B0-----:R-:W-:-:S06]  /*0470*/  IMAD.WIDE.U32 R6, R5, 0x4, R6 ;  /* 0x0000000405067825 */ /* 0x001fcc00078e0006 */
[----:B------:R-:W2:Y:S01]  /*0480*/  LDG.E R6, desc[UR8][R6.64] ;  /* 0x0000000806067981 */ /* 0x000ea2000c1e1900 */
[----:B-1----:R-:W-:-:S04]  /*0490*/  LEA R4, P0, R8, R10, 0x2 ;  /* 0x0000000a08047211 */ /* 0x002fc800078010ff */
[----:B------:R-:W-:-:S05]  /*04a0*/  LEA.HI.X R5, R8, R11, R9, 0x2, P0 ;  /* 0x0000000b08057211 */ /* 0x000fca00000f1409 */
[----:B------:R-:W3:Y:S04]  /*04b0*/  LDG.E R8, desc[UR8][R4.64+0x4] ;  /* 0x0000040804087981 */ /* 0x000ee8000c1e1900 */
[----:B------:R-:W4:Y:S04]  /*04c0*/  LDG.E R10, desc[UR8][R4.64+0x8] ;  /* 0x00000808040a7981 */ /* 0x000f28000c1e1900 */
[----:B------:R-:W5:Y:S04]  /*04d0*/  LDG.E R12, desc[UR8][R4.64+0xc] ;  /* 0x00000c08040c7981 */ /* 0x000f68000c1e1900 */
[----:B------:R-:W5:Y:S04]  /*04e0*/  LDG.E R14, desc[UR8][R4.64+0x10] ;  /* 0x00001008040e7981 */ /* 0x000f68000c1e1900 */
[----:B------:R-:W5:Y:S04]  /*04f0*/  LDG.E R16, desc[UR8][R4.64+0x14] ;  /* 0x0000140804107981 */ /* 0x000f68000c1e1900 */
[----:B------:R-:W5:Y:S04]  /*0500*/  LDG.E R18, desc[UR8][R4.64+0x18] ;  /* 0x0000180804127981 */ /* 0x000f68000c1e1900 */
[----:B------:R-:W5:Y:S01]  /*0510*/  LDG.E R20, desc[UR8][R4.64+0x1c] ;  /* 0x00001c0804147981 */ /* 0x000f62000c1e1900 */
[----:B------:R-:W-:Y:S01]  /*0520*/  UIADD3 UR4, UPT, UPT, UR4, 0x8, URZ ;  /* 0x0000000804047890 */ /* 0x000fe2000fffe0ff */
[----:B--2---:R-:W-:-:S04]  /*0530*/  FADD R3, R3, R6 ;  /* 0x0000000603037221 */ /* 0x004fc80000000000 */
[----:B---3--:R-:W-:-:S04]  /*0540*/  FADD R3, R3, R8 ;  /* 0x0000000803037221 */ /* 0x008fc80000000000 */
[----:B----4-:R-:W-:-:S04]  /*0550*/  FADD R3, R3, R10 ;  /* 0x0000000a03037221 */ /* 0x010fc80000000000 */
[----:B-----5:R-:W-:-:S04]  /*0560*/  FADD R3, R3, R12 ;  /* 0x0000000c03037221 */ /* 0x020fc80000000000 */
[----:B------:R-:W-:-:S04]  /*0570*/  FADD R3, R3, R14 ;  /* 0x0000000e03037221 */ /* 0x000fc80000000000 */
[----:B------:R-:W-:-:S04]  /*0580*/  FADD R3, R3, R16 ;  /* 0x0000001003037221 */ /* 0x000fc80000000000 */
[----:B------:R-:W-:-:S04]  /*0590*/  FADD R3, R3, R18 ;  /* 0x0000001203037221 */ /* 0x000fc80000000000 */
[----:B------:R-:W-:-:S07]  /*05a0*/  FADD R3, R3, R20 ;  /* 0x0000001403037221 */ /* 0x000fce0000000000 */
.L_x_3:
[----:B------:R-:W-:Y:S05]  /*05b0*/  BRA.U !UP1, `(.L_x_0) ;  /* 0x0000000109847547 */ /* 0x000fea000b800000 */
[----:B------:R-:W-:Y:S02]  /*05c0*/  UISETP.GE.U32.AND UP0, UPT, UR6, 0x4, UPT ;  /* 0x000000040600788c */ /* 0x000fe4000bf06070 */
[----:B------:R-:W-:-:S04]  /*05d0*/  ULOP3.LUT UR5, UR7, 0x3, URZ, 0xc0, !UPT ;  /* 0x0000000307057892 */ /* 0x000fc8000f8ec0ff */
[----:B------:R-:W-:-:S03]  /*05e0*/  UISETP.NE.AND UP1, UPT, UR5, URZ, UPT ;  /* 0x000000ff0500728c */ /* 0x000fc6000bf25270 */
[----:B------:R-:W-:Y:S08]  /*05f0*/  BRA.U !UP0, `(.L_x_4) ;  /* 0x0000000108447547 */ /* 0x000ff0000b800000 */
[----:B------:R-:W0:Y:S01]  /*0600*/  LDC.64 R4, c[0x0][0x380] ;  /* 0x0000e000ff047b82 */ /* 0x000e220000000a00 */
[C---:B------:R-:W-:Y:S01]  /*0610*/  IADD3 R8, P0, PT, R0.reuse, UR4, RZ ;  /* 0x0000000400087c10 */ /* 0x040fe2000ff1e0ff */
[----:B------:R-:W-:-:S03]  /*0620*/  VIADD R7, R0, UR4 ;  /* 0x0000000400077c36 */ /* 0x000fc60008000000 */
[----:B------:R-:W-:-:S03]  /*0630*/  IADD3.X R9, PT, PT, RZ, RZ, RZ, P0, !PT ;  /* 0x000000ffff097210 */ /* 0x000fc600007fe4ff */
[----:B------:R-:W1:Y:S01]  /*0640*/  LDC.64 R10, c[0x0][0x380] ;  /* 0x0000e000ff0a7b82 */ /* 0x000e620000000a00 */
[----:B0-----:R-:W-:-:S06]  /*0650*/  IMAD.WIDE.U32 R4, R7, 0x4, R4 ;  /* 0x0000000407047825 */ /* 0x001fcc00078e0004 */
[----:B------:R-:W2:Y:S01]  /*0660*/  LDG.E R4, desc[UR8][R4.64] ;  /* 0x0000000804047981 */ /* 0x000ea2000c1e1900 */
[----:B-1----:R-:W-:-:S04]  /*0670*/  LEA R6, P0, R8, R10, 0x2 ;  /* 0x0000000a08067211 */ /* 0x002fc800078010ff */
[----:B------:R-:W-:-:S05]  /*0680*/  LEA.HI.X R7, R8, R11, R9, 0x2, P0 ;  /* 0x0000000b08077211 */ /* 0x000fca00000f1409 */
[----:B------:R-:W3:Y:S04]  /*0690*/  LDG.E R8, desc[UR8][R6.64+0x4] ;  /* 0x0000040806087981 */ /* 0x000ee8000c1e1900 */
[----:B------:R-:W4:Y:S04]  /*06a0*/  LDG.E R10, desc[UR8][R6.64+0x8] ;  /* 0x00000808060a7981 */ /* 0x000f28000c1e1900 */
[----:B------:R-:W5:Y:S01]  /*06b0*/  LDG.E R12, desc[UR8][R6.64+0xc] ;  /* 0x00000c08060c7981 */ /* 0x000f62000c1e1900 */
[----:B------:R-:W-:Y:S01]  /*06c0*/  UIADD3 UR4, UPT, UPT, UR4, 0x4, URZ ;  /* 0x0000000404047890 */ /* 0x000fe2000fffe0ff */
[----:B--2---:R-:W-:-:S04]  /*06d0*/  FADD R3, R3, R4 ;  /* 0x0000000403037221 */ /* 0x004fc80000000000 */
[----:B---3--:R-:W-:-:S04]  /*06e0*/  FADD R3, R3, R8 ;  /* 0x0000000803037221 */ /* 0x008fc80000000000 */
[----:B----4-:R-:W-:-:S04]  /*06f0*/  FADD R3, R3, R10 ;  /* 0x0000000a03037221 */ /* 0x010fc80000000000 */
[----:B-----5:R-:W-:-:S07]  /*0700*/  FADD R3, R3, R12 ;  /* 0x0000000c03037221 */ /* 0x020fce0000000000 */
.L_x_4:
[----:B------:R-:W-:Y:S05]  /*0710*/  BRA.U !UP1, `(.L_x_0) ;  /* 0x00000001092c7547 */ /* 0x000fea000b800000 */
[----:B------:R-:W0:Y:S01]  /*0720*/  LDC.64 R4, c[0x0][0x380] ;  /* 0x0000e000ff047b82 */ /* 0x000e220000000a00 */
[----:B------:R-:W-:Y:S01]  /*0730*/  VIADD R7, R0, UR4 ;  /* 0x0000000400077c36 */ /* 0x000fe20008000000 */
[----:B------:R-:W-:-:S03]  /*0740*/  UIADD3 UR5, UPT, UPT, -UR5, URZ, URZ ;  /* 0x000000ff05057290 */ /* 0x000fc6000fffe1ff */
[----:B0-----:R-:W-:-:S09]  /*0750*/  IMAD.WIDE.U32 R4, R7, 0x4, R4 ;  /* 0x0000000407047825 */ /* 0x001fd200078e0004 */
.L_x_5:
[----:B------:R0:W2:Y:S01]  /*0760*/  LDG.E R0, desc[UR8][R4.64] ;  /* 0x0000000804007981 */ /* 0x0000a2000c1e1900 */
[----:B------:R-:W-:-:S04]  /*0770*/  UIADD3 UR5, UPT, UPT, UR5, 0x1, URZ ;  /* 0x0000000105057890 */ /* 0x000fc8000fffe0ff */
[----:B------:R-:W-:Y:S01]  /*0780*/  UISETP.NE.AND UP0, UPT, UR5, URZ, UPT ;  /* 0x000000ff0500728c */ /* 0x000fe2000bf05270 */
[----:B0-----:R-:W-:-:S04]  /*0790*/  IADD3 R4, P0, PT, R4, 0x4, RZ ;  /* 0x0000000404047810 */ /* 0x001fc80007f1e0ff */
[----:B------:R-:W-:Y:S01]  /*07a0*/  IADD3.X R5, PT, PT, RZ, R5, RZ, P0, !PT ;  /* 0x00000005ff057210 */ /* 0x000fe200007fe4ff */
[----:B--2---:R-:W-:-:S03]  /*07b0*/  FADD R3, R0, R3 ;  /* 0x0000000300037221 */ /* 0x004fc60000000000 */
[----:B------:R-:W-:Y:S05]  /*07c0*/  BRA.U UP0, `(.L_x_5) ;  /* 0xfffffffd00e47547 */ /* 0x000fea000b83ffff */
.L_x_0:
[----:B------:R-:W-:-:S04]  /*07d0*/  I2FP.F32.S32 R6, UR7 ;  /* 0x0000000700067c45 */ /* 0x000fc80008201400 */
[----:B------:R-:W0:Y:S08]  /*07e0*/  MUFU.RCP R5, R6 ;  /* 0x0000000600057308 */ /* 0x000e300000001000 */
[----:B------:R-:W1:Y:S01]  /*07f0*/  FCHK P0, R3, R6 ;  /* 0x0000000603007302 */ /* 0x000e620000000000 */
[----:B0-----:R-:W-:-:S04]  /*0800*/  FFMA R0, -R6, R5, 1 ;  /* 0x3f80000006007423 */ /* 0x001fc80000000105 */
[----:B------:R-:W-:-:S04]  /*0810*/  FFMA R0, R5, R0, R5 ;  /* 0x0000000005007223 */ /* 0x000fc80000000005 */
[----:B------:R-:W-:-:S04]  /*0820*/  FFMA R5, R0, R3, RZ ;  /* 0x0000000300057223 */ /* 0x000fc800000000ff */
[----:B------:R-:W-:-:S04]  /*0830*/  FFMA R4, -R6, R5, R3 ;  /* 0x0000000506047223 */ /* 0x000fc80000000103 */
[----:B------:R-:W-:Y:S01]  /*0840*/  FFMA R7, R0, R4, R5 ;  /* 0x0000000400077223 */ /* 0x000fe20000000005 */
[----:B-1----:R-:W-:Y:S06]  /*0850*/  @!P0 BRA `(.L_x_6) ;  /* 0x00000000000c8947 */ /* 0x002fec0003800000 */
[----:B------:R-:W-:-:S07]  /*0860*/  MOV R4, 0x880 ;  /* 0x0000088000047802 */ /* 0x000fce0000000f00 */
[----:B------:R-:W-:Y:S05]  /*0870*/  CALL.REL.NOINC `($__internal_0_$__cuda_sm3x_div_rn_noftz_f32_slowpath) ;  /* 0x0000000000147944 */ /* 0x000fea0003c00000 */
[----:B------:R-:W-:-:S07]  /*0880*/  IMAD.MOV.U32 R7, RZ, RZ, R0 ;  /* 0x000000ffff077224 */ /* 0x000fce00078e0000 */
.L_x_6:
[----:B------:R-:W0:Y:S02]  /*0890*/  LDC.64 R4, c[0x0][0x388] ;  /* 0x0000e200ff047b82 */ /* 0x000e240000000a00 */
[----:B0-----:R-:W-:-:S05]  /*08a0*/  IMAD.WIDE.U32 R2, R2, 0x4, R4 ;  /* 0x0000000402027825 */ /* 0x001fca00078e0004 */
[----:B------:R-:W-:Y:S01]  /*08b0*/  STG.E desc[UR8][R2.64], R7 ;  /* 0x0000000702007986 */ /* 0x000fe2000c101908 */
[----:B------:R-:W-:Y:S05]  /*08c0*/  EXIT ;  /* 0x000000000000794d */ /* 0x000fea0003800000 */
        .weak           $__internal_0_$__cuda_sm3x_div_rn_noftz_f32_slowpath
        .type           $__internal_0_$__cuda_sm3x_div_rn_noftz_f32_slowpath,@function
        .size           $__internal_0_$__cuda_sm3x_div_rn_noftz_f32_slowpath,(.L_x_61 - $__internal_0_$__cuda_sm3x_div_rn_noftz_f32_slowpath)
$__internal_0_$__cuda_sm3x_div_rn_noftz_f32_slowpath:
[----:B------:R-:W-:Y:S02]  /*08d0*/  SHF.R.U32.HI R5, RZ, 0x17, R6 ;  /* 0x00000017ff057819 */ /* 0x000fe40000011606 */
[----:B------:R-:W-:Y:S02]  /*08e0*/  SHF.R.U32.HI R0, RZ, 0x17, R3 ;  /* 0x00000017ff007819 */ /* 0x000fe40000011603 */
[----:B------:R-:W-:Y:S02]  /*08f0*/  LOP3.LUT R5, R5, 0xff, RZ, 0xc0, !PT ;  /* 0x000000ff05057812 */ /* 0x000fe400078ec0ff */
[----:B------:R-:W-:Y:S02]  /*0900*/  LOP3.LUT R10, R0, 0xff, RZ, 0xc0, !PT ;  /* 0x000000ff000a7812 */ /* 0x000fe400078ec0ff */
[----:B------:R-:W-:-:S03]  /*0910*/  IADD3 R8, PT, PT, R5, -0x1, RZ ;  /* 0xffffffff05087810 */ /* 0x000fc60007ffe0ff */
[----:B------:R-:W-:Y:S01]  /*0920*/  VIADD R9, R10, 0xffffffff ;  /* 0xffffffff0a097836 */ /* 0x000fe20000000000 */
[----:B------:R-:W-:-:S04]  /*0930*/  ISETP.GT.U32.AND P0, PT, R8, 0xfd, PT ;  /* 0x000000fd0800780c */ /* 0x000fc80003f04070 */
[----:B------:R-:W-:-:S13]  /*0940*/  ISETP.GT.U32.OR P0, PT, R9, 0xfd, P0 ;  /* 0x000000fd0900780c */ /* 0x000fda0000704470 */
[----:B------:R-:W-:Y:S01]  /*0950*/  @!P0 MOV R7, RZ ;  /* 0x000000ff00078202 */ /* 0x000fe20000000f00 */
[----:B------:R-:W-:Y:S06]  /*0960*/  @!P0 BRA `(.L_x_7) ;  /* 0x0000000000608947 */ /* 0x000fec0003800000 */
[----:B------:R-:W-:Y:S01]  /*0970*/  FSETP.GTU.FTZ.AND P0, PT, |R3|, +INF , PT ;  /* 0x7f8000000300780b */ /* 0x000fe20003f1c200 */
[----:B------:R-:W-:Y:S01]  /*0980*/  IMAD.MOV.U32 R0, RZ, RZ, R6 ;  /* 0x000000ffff007224 */ /* 0x000fe200078e0006 */
[----:B------:R-:W-:-:S04]  /*0990*/  FSETP.GTU.FTZ.AND P1, PT, |R6|, +INF , PT ;  /* 0x7f8000000600780b */ /* 0x000fc80003f3c200 */
[----:B------:R-:W-:-:S13]  /*09a0*/  PLOP3.LUT P0, PT, P0, P1, PT, 0xf8, 0x8f ;  /* 0x00000000008f781c */ /* 0x000fda0000703f70 */
[----:B------:R-:W-:Y:S05]  /*09b0*/  @P0 BRA `(.L_x_8) ;  /* 0x0000000400440947 */ /* 0x000fea0003800000 */
[----:B------:R-:W-:-:S13]  /*09c0*/  LOP3.LUT P0, RZ, R6, 0x7fffffff, R3, 0xc8, !PT ;  /* 0x7fffffff06ff7812 */ /* 0x000fda000780c803 */
[----:B------:R-:W-:Y:S05]  /*09d0*/  @!P0 BRA `(.L_x_9) ;  /* 0x0000000400348947 */ /* 0x000fea0003800000 */
[C---:B------:R-:W-:Y:S02]  /*09e0*/  FSETP.NEU.FTZ.AND P2, PT, |R3|.reuse, +INF , PT ;  /* 0x7f8000000300780b */ /* 0x040fe40003f5d200 */
[----:B------:R-:W-:Y:S02]  /*09f0*/  FSETP.NEU.FTZ.AND P1, PT, |R0|, +INF , PT ;  /* 0x7f8000000000780b */ /* 0x000fe40003f3d200 */
[----:B------:R-:W-:-:S11]  /*0a00*/  FSETP.NEU.FTZ.AND P0, PT, |R3|, +INF , PT ;  /* 0x7f8000000300780b */ /* 0x000fd60003f1d200 */
[----:B------:R-:W-:Y:S05]  /*0a10*/  @!P1 BRA !P2, `(.L_x_9) ;  /* 0x0000000400249947 */ /* 0x000fea0005000000 */
[----:B------:R-:W-:-:S04]  /*0a20*/  LOP3.LUT P2, RZ, R3, 0x7fffffff, RZ, 0xc0, !PT ;  /* 0x7fffffff03ff7812 */ /* 0x000fc8000784c0ff */
[----:B------:R-:W-:-:S13]  /*0a30*/  PLOP3.LUT P1, PT, P1, P2, PT, 0x2f, 0xf2 ;  /* 0x0000000000f2781c */ /* 0x000fda0000f24577 */
[----:B------:R-:W-:Y:S05]  /*0a40*/  @P1 BRA `(.L_x_10) ;  /* 0x0000000400101947 */ /* 0x000fea0003800000 */
[----:B------:R-:W-:-:S04]  /*0a50*/  LOP3.LUT P1, RZ, R6, 0x7fffffff, RZ, 0xc0, !PT ;  /* 0x7fffffff06ff7812 */ /* 0x000fc8000782c0ff */
[----:B------:R-:W-:-:S13]  /*0a60*/  PLOP3.LUT P0, PT, P0, P1, PT, 0x2f, 0xf2 ;  /* 0x0000000000f2781c */ /* 0x000fda0000702577 */
[----:B------:R-:W-:Y:S05]  /*0a70*/  @P0 BRA `(.L_x_11) ;  /* 0x0000000000f80947 */ /* 0x000fea0003800000 */
[----:B------:R-:W-:Y:S02]  /*0a80*/  ISETP.GE.AND P0, PT, R9, RZ, PT ;  /* 0x000000ff0900720c */ /* 0x000fe40003f06270 */
[----:B------:R-:W-:-:S11]  /*0a90*/  ISETP.GE.AND P1, PT, R8, RZ, PT ;  /* 0x000000ff0800720c */ /* 0x000fd60003f26270 */
[----:B------:R-:W-:Y:S01]  /*0aa0*/  @P0 MOV R7, RZ ;  /* 0x000000ff00070202 */ /* 0x000fe20000000f00 */
[----:B------:R-:W-:Y:S02]  /*0ab0*/  @!P0 IMAD.MOV.U32 R7, RZ, RZ, -0x40 ;  /* 0xffffffc0ff078424 */ /* 0x000fe400078e00ff */
[----:B------:R-:W-:Y:S01]  /*0ac0*/  @!P0 FFMA R3, R3, 1.84467440737095516160e+19, RZ ;  /* 0x5f80000003038823 */ /* 0x000fe200000000ff */
[----:B------:R-:W-:Y:S02]  /*0ad0*/  @!P1 FFMA R6, R0, 1.84467440737095516160e+19, RZ ;  /* 0x5f80000000069823 */ /* 0x000fe400000000ff */
[----:B------:R-:W-:-:S07]  /*0ae0*/  @!P1 IADD3 R7, PT, PT, R7, 0x40, RZ ;  /* 0x0000004007079810 */ /* 0x000fce0007ffe0ff */
.L_x_7:
[----:B------:R-:W-:-:S05]  /*0af0*/  LEA R9, R5, 0xc0800000, 0x17 ;  /* 0xc080000005097811 */ /* 0x000fca00078eb8ff */
[----:B------:R-:W-:Y:S01]  /*0b00*/  IMAD.IADD R9, R6, 0x1, -R9 ;  /* 0x0000000106097824 */ /* 0x000fe200078e0a09 */
[----:B------:R-:W-:-:S03]  /*0b10*/  IADD3 R6, PT, PT, R10, -0x7f, RZ ;  /* 0xffffff810a067810 */ /* 0x000fc60007ffe0ff */
[----:B------:R-:W0:Y:S01]  /*0b20*/  MUFU.RCP R8, R9 ;  /* 0x0000000900087308 */ /* 0x000e220000001000 */
[----:B------:R-:W-:Y:S01]  /*0b30*/  FADD.FTZ R11, -R9, -RZ ;  /* 0x800000ff090b7221 */ /* 0x000fe20000010100 */
[C---:B------:R-:W-:Y:S01]  /*0b40*/  IMAD R0, R6.reuse, -0x800000, R3 ;  /* 0xff80000006007824 */ /* 0x040fe200078e0203 */
[----:B------:R-:W-:-:S05]  /*0b50*/  IADD3 R6, PT, PT, R6, 0x7f, -R5 ;  /* 0x0000007f06067810 */ /* 0x000fca0007ffe805 */
[----:B------:R-:W-:Y:S02]  /*0b60*/  IMAD.IADD R6, R6, 0x1, R7 ;  /* 0x0000000106067824 */ /* 0x000fe400078e0207 */
[----:B0-----:R-:W-:-:S04]  /*0b70*/  FFMA R13, R8, R11, 1 ;  /* 0x3f800000080d7423 */ /* 0x001fc8000000000b */
[----:B------:R-:W-:-:S04]  /*0b80*/  FFMA R10, R8, R13, R8 ;  /* 0x0000000d080a7223 */ /* 0x000fc80000000008 */
[----:B------:R-:W-:-:S04]  /*0b90*/  FFMA R3, R0, R10, RZ ;  /* 0x0000000a00037223 */ /* 0x000fc800000000ff */
[----:B------:R-:W-:-:S04]  /*0ba0*/  FFMA R8, R11, R3, R0 ;  /* 0x000000030b087223 */ /* 0x000fc80000000000 */
[----:B------:R-:W-:-:S04]  /*0bb0*/  FFMA R13, R10, R8, R3 ;  /* 0x000000080a0d7223 */ /* 0x000fc80000000003 */
[----:B------:R-:W-:-:S04]  /*0bc0*/  FFMA R8, R11, R13, R0 ;  /* 0x0000000d0b087223 */ /* 0x000fc80000000000 */
[----:B------:R-:W-:-:S05]  /*0bd0*/  FFMA R0, R10, R8, R13 ;  /* 0x000000080a007223 */ /* 0x000fca000000000d */
[----:B------:R-:W-:-:S04]  /*0be0*/  SHF.R.U32.HI R3, RZ, 0x17, R0 ;  /* 0x00000017ff037819 */ /* 0x000fc80000011600 */
[----:B------:R-:W-:-:S04]  /*0bf0*/  LOP3.LUT R3, R3, 0xff, RZ, 0xc0, !PT ;  /* 0x000000ff03037812 */ /* 0x000fc800078ec0ff */
[----:B------:R-:W-:-:S05]  /*0c00*/  IADD3 R7, PT, PT, R3, R6, RZ ;  /* 0x0000000603077210 */ /* 0x000fca0007ffe0ff */
[----:B------:R-:W-:-:S05]  /*0c10*/  VIADD R3, R7, 0xffffffff ;  /* 0xffffffff07037836 */ /* 0x000fca0000000000 */
[----:B------:R-:W-:-:S13]  /*0c20*/  ISETP.GE.U32.AND P0, PT, R3, 0xfe, PT ;  /* 0x000000fe0300780c */ /* 0x000fda0003f06070 */
[----:B------:R-:W-:Y:S05]  /*0c30*/  @!P0 BRA `(.L_x_12) ;  /* 0x0000000000808947 */ /* 0x000fea0003800000 */
[----:B------:R-:W-:-:S13]  /*0c40*/  ISETP.GT.AND P0, PT, R7, 0xfe, PT ;  /* 0x000000fe0700780c */ /* 0x000fda0003f04270 */
[----:B------:R-:W-:Y:S05]  /*0c50*/  @P0 BRA `(.L_x_13) ;  /* 0x00000000006c0947 */ /* 0x000fea0003800000 */
[----:B------:R-:W-:-:S13]  /*0c60*/  ISETP.GE.AND P0, PT, R7, 0x1, PT ;  /* 0x000000010700780c */ /* 0x000fda0003f06270 */
[----:B------:R-:W-:Y:S05]  /*0c70*/  @P0 BRA `(.L_x_14) ;  /* 0x0000000000980947 */ /* 0x000fea0003800000 */
[----:B------:R-:W-:Y:S02]  /*0c80*/  ISETP.GE.AND P0, PT, R7, -0x18, PT ;  /* 0xffffffe80700780c */ /* 0x000fe40003f06270 */
[----:B------:R-:W-:-:S11]  /*0c90*/  LOP3.LUT R0, R0, 0x80000000, RZ, 0xc0, !PT ;  /* 0x8000000000007812 */ /* 0x000fd600078ec0ff */
[----:B------:R-:W-:Y:S05]  /*0ca0*/  @!P0 BRA `(.L_x_14) ;  /* 0x00000000008c8947 */ /* 0x000fea0003800000 */
[CCC-:B------:R-:W-:Y:S01]  /*0cb0*/  FFMA.RZ R3, R10.reuse, R8.reuse, R13.reuse ;  /* 0x000000080a037223 */ /* 0x1c0fe2000000c00d */
[CCC-:B------:R-:W-:Y:S01]  /*0cc0*/  FFMA.RM R6, R10.reuse, R8.reuse, R13.reuse ;  /* 0x000000080a067223 */ /* 0x1c0fe2000000400d */
[C---:B------:R-:W-:Y:S02]  /*0cd0*/  ISETP.NE.AND P2, PT, R7.reuse, RZ, PT ;  /* 0x000000ff0700720c */ /* 0x040fe40003f45270 */
[----:B------:R-:W-:Y:S02]  /*0ce0*/  ISETP.NE.AND P1, PT, R7, RZ, PT ;  /* 0x000000ff0700720c */ /* 0x000fe40003f25270 */
[----:B------:R-:W-:Y:S01]  /*0cf0*/  LOP3.LUT R5, R3, 0x7fffff, RZ, 0xc0, !PT ;  /* 0x007fffff03057812 */ /* 0x000fe200078ec0ff */
[----:B------:R-:W-:Y:S01]  /*0d00*/  FFMA.RP R3, R10, R8, R13 ;  /* 0x000000080a037223 */ /* 0x000fe2000000800d */
[----:B------:R-:W-:Y:S01]  /*0d10*/  IADD3 R8, PT, PT, R7, 0x20, RZ ;  /* 0x0000002007087810 */ /* 0x000fe20007ffe0ff */
[----:B------:R-:W-:Y:S01]  /*0d20*/  IMAD.MOV R7, RZ, RZ, -R7 ;  /* 0x000000ffff077224 */ /* 0x000fe200078e0a07 */
[----:B------:R-:W-:-:S02]  /*0d30*/  LOP3.LUT R5, R5, 0x800000, RZ, 0xfc, !PT ;  /* 0x0080000005057812 */ /* 0x000fc400078efcff */
[----:B------:R-:W-:Y:S02]  /*0d40*/  FSETP.NEU.FTZ.AND P0, PT, R3, R6, PT ;  /* 0x000000060300720b */ /* 0x000fe40003f1d000 */
[----:B------:R-:W-:Y:S02]  /*0d50*/  SHF.L.U32 R8, R5, R8, RZ ;  /* 0x0000000805087219 */ /* 0x000fe400000006ff */
[----:B------:R-:W-:Y:S02]  /*0d60*/  SEL R6, R7, RZ, P2 ;  /* 0x000000ff07067207 */ /* 0x000fe40001000000 */
[----:B------:R-:W-:Y:S02]  /*0d70*/  ISETP.NE.AND P1, PT, R8, RZ, P1 ;  /* 0x000000ff0800720c */ /* 0x000fe40000f25270 */
[----:B------:R-:W-:Y:S02]  /*0d80*/  SHF.R.U32.HI R6, RZ, R6, R5 ;  /* 0x00000006ff067219 */ /* 0x000fe40000011605 */
[----:B------:R-:W-:-:S02]  /*0d90*/  PLOP3.LUT P0, PT, P0, P1, PT, 0xf8, 0x8f ;  /* 0x00000000008f781c */ /* 0x000fc40000703f70 */
[----:B------:R-:W-:Y:S02]  /*0da0*/  SHF.R.U32.HI R8, RZ, 0x1, R6 ;  /* 0x00000001ff087819 */ /* 0x000fe40000011606 */
[----:B------:R-:W-:-:S04]  /*0db0*/  SEL R3, RZ, 0x1, !P0 ;  /* 0x00000001ff037807 */ /* 0x000fc80004000000 */
[----:B------:R-:W-:-:S04]  /*0dc0*/  LOP3.LUT R3, R3, 0x1, R8, 0xf8, !PT ;  /* 0x0000000103037812 */ /* 0x000fc800078ef808 */
[----:B------:R-:W-:-:S04]  /*0dd0*/  LOP3.LUT R3, R3, R6, RZ, 0xc0, !PT ;  /* 0x0000000603037212 */ /* 0x000fc800078ec0ff */
[----:B------:R-:W-:-:S04]  /*0de0*/  IADD3 R3, PT, PT, R8, R3, RZ ;  /* 0x0000000308037210 */ /* 0x000fc80007ffe0ff */
[----:B------:R-:W-:Y:S01]  /*0df0*/  LOP3.LUT R0, R3, R0, RZ, 0xfc, !PT ;  /* 0x0000000003007212 */ /* 0x000fe200078efcff */
[----:B------:R-:W-:Y:S06]  /*0e00*/  BRA `(.L_x_14) ;  /* 0x0000000000347947 */ /* 0x000fec0003800000 */
.L_x_13:
[----:B------:R-:W-:-:S04]  /*0e10*/  LOP3.LUT R0, R0, 0x80000000, RZ, 0xc0, !PT ;  /* 0x8000000000007812 */ /* 0x000fc800078ec0ff */
[----:B------:R-:W-:Y:S01]  /*0e20*/  LOP3.LUT R0, R0, 0x7f800000, RZ, 0xfc, !PT ;  /* 0x7f80000000007812 */ /* 0x000fe200078efcff */
[----:B------:R-:W-:Y:S06]  /*0e30*/  BRA `(.L_x_14) ;  /* 0x0000000000287947 */ /* 0x000fec0003800000 */
.L_x_12:
[----:B------:R-:W-:Y:S01]  /*0e40*/  IMAD R0, R6, 0x800000, R0 ;  /* 0x0080000006007824 */ /* 0x000fe200078e0200 */
[----:B------:R-:W-:Y:S06]  /*0e50*/  BRA `(.L_x_14) ;  /* 0x0000000000207947 */ /* 0x000fec0003800000 */
.L_x_11:
[----:B------:R-:W-:-:S04]  /*0e60*/  LOP3.LUT R0, R6, 0x80000000, R3, 0x48, !PT ;  /* 0x8000000006007812 */ /* 0x000fc800078e4803 */
[----:B------:R-:W-:Y:S01]  /*0e70*/  LOP3.LUT R0, R0, 0x7f800000, RZ, 0xfc, !PT ;  /* 0x7f80000000007812 */ /* 0x000fe200078efcff */
[----:B------:R-:W-:Y:S06]  /*0e80*/  BRA `(.L_x_14) ;  /* 0x0000000000147947 */ /* 0x000fec0003800000 */
.L_x_10:
[----:B------:R-:W-:Y:S01]  /*0e90*/  LOP3.LUT R0, R6, 0x80000000, R3, 0x48, !PT ;  /* 0x8000000006007812 */ /* 0x000fe200078e4803 */
[----:B------:R-:W-:Y:S06]  /*0ea0*/  BRA `(.L_x_14) ;  /* 0x00000000000c7947 */ /* 0x000fec0003800000 */
.L_x_9:
[----:B------:R-:W0:Y:S01]  /*0eb0*/  MUFU.RSQ R0, -QNAN ;  /* 0xffc0000000007908 */ /* 0x000e220000001400 */
[----:B------:R-:W-:Y:S05]  /*0ec0*/  BRA `(.L_x_14) ;  /* 0x0000000000047947 */ /* 0x000fea0003800000 */
.L_x_8:
[----:B------:R-:W-:-:S07]  /*0ed0*/  FADD.FTZ R0, R3, R0 ;  /* 0x0000000003007221 */ /* 0x000fce0000010000 */
.L_x_14:
[----:B------:R-:W-:-:S04]  /*0ee0*/  HFMA2 R5, -RZ, RZ, 0, 0 ;  /* 0x00000000ff057431 */ /* 0x000fc800000001ff */
[----:B0-----:R-:W-:Y:S05]  /*0ef0*/  RET.REL.NODEC R4 `(_Z22calculateAveragePayoffPfS_ii) ;  /* 0xfffffff004407950 */ /* 0x001fea0003c3ffff */
.L_x_15:
[----:B------:R-:W-:-:S00]  /*0f00*/  BRA `(.L_x_15) ;  /* 0xfffffffc00fc7947 */ /* 0x000fc0000383ffff */
[----:B------:R-:W-:-:S00]  /*0f10*/  NOP ;  /* 0x0000000000007918 */ /* 0x000fc00000000000 */
        /* <DEDUP_REMOVED lines=14> */
.L_x_61:


//--------------------- .text._Z16calculatePayoffsP13BarrierOptionP17curandStateXORWOWPfii --------------------------
	.section	.text._Z16calculatePayoffsP13BarrierOptionP17curandStateXORWOWPfii,"ax",@progbits
	.align	128
        .global         _Z16calculatePayoffsP13BarrierOptionP17curandStateXORWOWPfii
        .type           _Z16calculatePayoffsP13BarrierOptionP17curandStateXORWOWPfii,@function
        .size           _Z16calculatePayoffsP13BarrierOptionP17curandStateXORWOWPfii,(.L_x_63 - _Z16calculatePayoffsP13BarrierOptionP17curandStateXORWOWPfii)
        .other          _Z16calculatePayoffsP13BarrierOptionP17curandStateXORWOWPfii,@"STO_CUDA_ENTRY STV_DEFAULT"
_Z16calculatePayoffsP13BarrierOptionP17curandStateXORWOWPfii:
.text._Z16calculatePayoffsP13BarrierOptionP17curandStateXORWOWPfii:
[----:B------:R-:W0:Y:S01]  /*0000*/  LDC R1, c[0x0][0x37c] ;  /* 0x0000df00ff017b82 */ /* 0x000e220000000800 */
[----:B------:R-:W1:Y:S07]  /*0010*/  S2R R2, SR_TID.X ;  /* 0x0000000000027919 */ /* 0x000e6e0000002100 */
[----:B------:R-:W1:Y:S01]  /*0020*/  S2UR UR4, SR_CTAID.Y ;  /* 0x00000000000479c3 */ /* 0x000e620000002600 */
[----:B------:R-:W2:Y:S01]  /*0030*/  LDCU.64 UR6, c[0x0][0x398] ;  /* 0x00007300ff0677ac */ /* 0x000ea20008000a00 */
[----:B0-----:R-:W-:Y:S01]  /*0040*/  VIADD R1, R1, 0xffffc6f8 ;  /* 0xffffc6f801017836 */ /* 0x001fe20000000000 */
[----:B------:R-:W0:Y:S04]  /*0050*/  S2R R3, SR_CTAID.X ;  /* 0x0000000000037919 */ /* 0x000e280000002500 */
[----:B------:R-:W-:Y:S01]  /*0060*/  R2UR UR25, R1 ;  /* 0x00000000011972ca */ /* 0x000fe200000e0000 */
[----:B------:R-:W1:Y:S02]  /*0070*/  LDC R5, c[0x0][0x360] ;  /* 0x0000d800ff057b82 */ /* 0x000e640000000800 */
[----:B-1----:R-:W-:-:S05]  /*0080*/  IMAD R2, R5, UR4, R2 ;  /* 0x0000000405027c24 */ /* 0x002fca000f8e0202 */
[----:B--2---:R-:W-:-:S04]  /*0090*/  ISETP.GE.AND P0, PT, R2, UR6, PT ;  /* 0x0000000602007c0c */ /* 0x004fc8000bf06270 */
[----:B0-----:R-:W-:-:S13]  /*00a0*/  ISETP.GE.OR P0, PT, R3, UR7, P0 ;  /* 0x0000000703007c0c */ /* 0x001fda0008706670 */
[----:B------:R-:W-:Y:S05]  /*00b0*/  @P0 EXIT ;  /* 0x000000000000094d */ /* 0x000fea0003800000 */
[----:B------:R-:W0:Y:S01]  /*00c0*/  LDC.64 R18, c[0x0][0x380] ;  /* 0x0000e000ff127b82 */ /* 0x000e220000000a00 */
[----:B------:R-:W1:Y:S01]  /*00d0*/  LDCU.64 UR22, c[0x0][0x358] ;  /* 0x00006b00ff1677ac */ /* 0x000e620008000a00 */
[----:B0-----:R-:W-:-:S05]  /*00e0*/  IMAD.WIDE.U32 R18, R3, 0x24, R18 ;  /* 0x0000002403127825 */ /* 0x001fca00078e0012 */
[----:B-1----:R-:W2:Y:S04]  /*00f0*/  LDG.E R0, desc[UR22][R18.64+0x8] ;  /* 0x0000081612007981 */ /* 0x002ea8000c1e1900 */
[----:B------:R-:W3:Y:S04]  /*0100*/  LDG.E R4, desc[UR22][R18.64+0x18] ;  /* 0x0000181612047981 */ /* 0x000ee8000c1e1900 */
[----:B------:R-:W4:Y:S04]  /*0110*/  LDG.E R6, desc[UR22][R18.64+0x20] ;  /* 0x0000201612067981 */ /* 0x000f28000c1e1900 */
[----:B------:R0:W5:Y:S04]  /*0120*/  LDG.E R10, desc[UR22][R18.64] ;  /* 0x00000016120a7981 */ /* 0x000168000c1e1900 */
[----:B------:R0:W5:Y:S04]  /*0130*/  LDG.E R11, desc[UR22][R18.64+0xc] ;  /* 0x00000c16120b7981 */ /* 0x000168000c1e1900 */
[----:B------:R0:W5:Y:S04]  /*0140*/  LDG.E R12, desc[UR22][R18.64+0x10] ;  /* 0x00001016120c7981 */ /* 0x000168000c1e1900 */
[----:B------:R0:W5:Y:S01]  /*0150*/  LDG.E R13, desc[UR22][R18.64+0x1c] ;  /* 0x00001c16120d7981 */ /* 0x000162000c1e1900 */
[----:B--2---:R-:W-:-:S02]  /*0160*/  R2UR UR5, R0 ;  /* 0x00000000000572ca */ /* 0x004fc400000e0000 */
[----:B---3--:R-:W-:Y:S02]  /*0170*/  R2UR UR6, R4 ;  /* 0x00000000040672ca */ /* 0x008fe400000e0000 */
[----:B----4-:R-:W-:-:S09]  /*0180*/  R2UR UR7, R6 ;  /* 0x00000000060772ca */ /* 0x010fd200000e0000 */
[----:B------:R-:W-:Y:S01]  /*0190*/  IMAD.U32 R3, RZ, RZ, UR5 ;  /* 0x00000005ff037e24 */ /* 0x000fe2000f8e00ff */
[----:B------:R-:W-:-:S03]  /*01a0*/  MOV R8, UR5 ;  /* 0x0000000500087c02 */ /* 0x000fc60008000f00 */
[----:B------:R-:W-:-:S06]  /*01b0*/  FMUL R3, R3, 365 ;  /* 0x43b6800003037820 */ /* 0x000fcc0000400000 */
[----:B------:R-:W1:Y:S02]  /*01c0*/  F2I.TRUNC.NTZ R3, R3 ;  /* 0x0000000300037305 */ /* 0x000e64000020f100 */
[----:B-1----:R-:W-:-:S13]  /*01d0*/  R2UR UR24, R3 ;  /* 0x00000000031872ca */ /* 0x002fda00000e0000 */
[----:B------:R-:W-:-:S04]  /*01e0*/  I2FP.F32.S32 R7, UR24 ;  /* 0x0000001800077c45 */ /* 0x000fc80008201400 */
[----:B------:R-:W1:Y:S08]  /*01f0*/  MUFU.RCP R0, R7 ;  /* 0x0000000700007308 */ /* 0x000e700000001000 */
[----:B------:R-:W2:Y:S01]  /*0200*/  FCHK P0, R8, R7 ;  /* 0x0000000708007302 */ /* 0x000ea20000000000 */
[----:B-1----:R-:W-:-:S04]  /*0210*/  FFMA R5, -R7, R0, 1 ;  /* 0x3f80000007057423 */ /* 0x002fc80000000100 */
[----:B------:R-:W-:-:S04]  /*0220*/  FFMA R0, R0, R5, R0 ;  /* 0x0000000500007223 */ /* 0x000fc80000000000 */
[----:B------:R-:W-:-:S04]  /*0230*/  FFMA R14, R0, UR5, RZ ;  /* 0x00000005000e7c23 */ /* 0x000fc800080000ff */
[----:B------:R-:W-:-:S04]  /*0240*/  FFMA R3, -R7, R14, UR5 ;  /* 0x0000000507037e23 */ /* 0x000fc8000800010e */
[----:B------:R-:W-:Y:S01]  /*0250*/  FFMA R14, R0, R3, R14 ;  /* 0x00000003000e7223 */ /* 0x000fe2000000000e */
[----:B0-2---:R-:W-:Y:S06]  /*0260*/  @!P0 BRA `(.L_x_16) ;  /* 0x00000000000c8947 */ /* 0x005fec0003800000 */
[----:B------:R-:W-:-:S07]  /*0270*/  MOV R4, 0x290 ;  /* 0x0000029000047802 */ /* 0x000fce0000000f00 */
[----:B-----5:R-:W-:Y:S05]  /*0280*/  CALL.REL.NOINC `($__internal_2_$__cuda_sm3x_div_rn_noftz_f32_slowpath) ;  /* 0x00000018001c7944 */ /* 0x020fea0003c00000 */
[----:B------:R-:W-:-:S07]  /*0290*/  IMAD.MOV.U32 R14, RZ, RZ, R0 ;  /* 0x000000ffff0e7224 */ /* 0x000fce00078e0000 */
.L_x_16:
[----:B------:R-:W-:Y:S01]  /*02a0*/  UISETP.GE.AND UP0, UPT, UR24, 0x1, UPT ;  /* 0x000000011800788c */ /* 0x000fe2000bf06270 */
[----:B------:R-:W-:Y:S01]  /*02b0*/  IMAD.MOV.U32 R15, RZ, RZ, RZ ;  /* 0x000000ffff0f7224 */ /* 0x000fe200078e00ff */
[----:B------:R-:W-:-:S07]  /*02c0*/  PRMT R20, RZ, 0x7610, R20 ;  /* 0x00007610ff147816 */ /* 0x000fce0000000014 */
[----:B------:R-:W-:Y:S05]  /*02d0*/  BRA.U !UP0, `(.L_x_17) ;  /* 0x00000009089c7547 */ /* 0x000fea000b800000 */
[----:B------:R-:W0:Y:S01]  /*02e0*/  LDC.64 R4, c[0x0][0x388] ;  /* 0x0000e200ff047b82 */ /* 0x000e220000000a00 */
[----:B------:R-:W2:Y:S04]  /*02f0*/  LDG.E R15, desc[UR22][R18.64+0x14] ;  /* 0x00001416120f7981 */ /* 0x000ea8000c1e1900 */
[----:B------:R1:W5:Y:S01]  /*0300*/  LDG.E R16, desc[UR22][R18.64+0x4] ;  /* 0x0000041612107981 */ /* 0x000362000c1e1900 */
[----:B0-----:R-:W-:-:S05]  /*0310*/  IMAD.WIDE.U32 R2, R2, 0x30, R4 ;  /* 0x0000003002027825 */ /* 0x001fca00078e0004 */
[----:B------:R1:W5:Y:S04]  /*0320*/  LDG.E R23, desc[UR22][R2.64+0x18] ;  /* 0x0000181602177981 */ /* 0x000368000c1e1900 */
[----:B------:R1:W5:Y:S04]  /*0330*/  LDG.E R22, desc[UR22][R2.64+0x20] ;  /* 0x0000201602167981 */ /* 0x000368000c1e1900 */
[----:B------:R1:W5:Y:S04]  /*0340*/  LDG.E.64 R8, desc[UR22][R2.64] ;  /* 0x0000001602087981 */ /* 0x000368000c1e1b00 */
[----:B------:R1:W5:Y:S04]  /*0350*/  LDG.E.64 R6, desc[UR22][R2.64+0x8] ;  /* 0x0000081602067981 */ /* 0x000368000c1e1b00 */
[----:B------:R1:W5:Y:S01]  /*0360*/  LDG.E.64 R4, desc[UR22][R2.64+0x10] ;  /* 0x0000101602047981 */ /* 0x000362000c1e1b00 */
[----:B------:R-:W-:Y:S01]  /*0370*/  IADD3 R17, PT, PT, R14, -0xd000000, RZ ;  /* 0xf30000000e117810 */ /* 0x000fe20007ffe0ff */
[----:B------:R1:W0:Y:S03]  /*0380*/  MUFU.RSQ R21, R14 ;  /* 0x0000000e00157308 */ /* 0x0002260000001400 */
[----:B------:R-:W-:Y:S01]  /*0390*/  ISETP.GT.U32.AND P0, PT, R17, 0x727fffff, PT ;  /* 0x727fffff1100780c */ /* 0x000fe20003f04070 */
[----:B--2---:R-:W-:-:S04]  /*03a0*/  FMUL R0, R15, -0.5 ;  /* 0xbf0000000f007820 */ /* 0x004fc80000400000 */
[----:B-----5:R-:W-:-:S04]  /*03b0*/  FFMA R17, R15, R0, R12 ;  /* 0x000000000f117223 */ /* 0x020fc8000000000c */
[----:B------:R-:W-:-:S04]  /*03c0*/  FMUL R17, R17, R14 ;  /* 0x0000000e11117220 */ /* 0x000fc80000400000 */
[----:B01----:R-:W-:Y:S05]  /*03d0*/  @!P0 BRA `(.L_x_18) ;  /* 0x00000000001c8947 */ /* 0x003fea0003800000 */
[----:B------:R-:W-:Y:S01]  /*03e0*/  BSSY.RECONVERGENT B0, `(.L_x_19) ;  /* 0x0000004000007945 */ /* 0x000fe20003800200 */
[----:B------:R-:W-:Y:S01]  /*03f0*/  IMAD.MOV.U32 R2, RZ, RZ, R14 ;  /* 0x000000ffff027224 */ /* 0x000fe200078e000e */
[----:B------:R-:W-:-:S07]  /*0400*/  MOV R24, 0x420 ;  /* 0x0000042000187802 */ /* 0x000fce0000000f00 */
[----:B------:R-:W-:Y:S05]  /*0410*/  CALL.REL.NOINC `($__internal_1_$__cuda_sm20_sqrt_rn_f32_slowpath) ;  /* 0x0000001400607944 */ /* 0x000fea0003c00000 */
[----:B------:R-:W-:Y:S05]  /*0420*/  BSYNC.RECONVERGENT B0 ;  /* 0x0000000000007941 */ /* 0x000fea0003800200 */
.L_x_19:
[----:B------:R-:W-:Y:S01]  /*0430*/  IMAD.MOV.U32 R18, RZ, RZ, R25 ;  /* 0x000000ffff127224 */ /* 0x000fe200078e0019 */
[----:B------:R-:W-:Y:S06]  /*0440*/  BRA `(.L_x_20) ;  /* 0x0000000000107947 */ /* 0x000fec0003800000 */
.L_x_18:
[C---:B------:R-:W-:Y:S01]  /*0450*/  FMUL.FTZ R3, R21.reuse, R14 ;  /* 0x0000000e15037220 */ /* 0x040fe20000410000 */
[----:B------:R-:W-:-:S03]  /*0460*/  FMUL.FTZ R0, R21, 0.5 ;  /* 0x3f00000015007820 */ /* 0x000fc60000410000 */
[----:B------:R-:W-:-:S04]  /*0470*/  FFMA R18, -R3, R3, R14 ;  /* 0x0000000303127223 */ /* 0x000fc8000000010e */
[----:B------:R-:W-:-:S07]  /*0480*/  FFMA R18, R18, R0, R3 ;  /* 0x0000000012127223 */ /* 0x000fce0000000003 */
.L_x_20:
[----:B------:R-:W-:Y:S01]  /*0490*/  FMUL R18, R15, R18 ;  /* 0x000000120f127220 */ /* 0x000fe20000400000 */
[----:B------:R-:W-:Y:S01]  /*04a0*/  HFMA2 R15, -RZ, RZ, 0, 0 ;  /* 0x00000000ff0f7431 */ /* 0x000fe200000001ff */
[----:B------:R-:W-:Y:S01]  /*04b0*/  PRMT R20, RZ, 0x7610, R20 ;  /* 0x00007610ff147816 */ /* 0x000fe20000000014 */
[----:B------:R-:W-:Y:S01]  /*04c0*/  IMAD.MOV.U32 R0, RZ, RZ, R1 ;  /* 0x000000ffff007224 */ /* 0x000fe200078e0001 */
[----:B------:R-:W-:Y:S01]  /*04d0*/  MOV R19, R4 ;  /* 0x0000000400137202 */ /* 0x000fe20000000f00 */
[----:B------:R-:W-:Y:S01]  /*04e0*/  IMAD.MOV.U32 R21, RZ, RZ, R5 ;  /* 0x000000ffff157224 */ /* 0x000fe200078e0005 */
[----:B------:R-:W-:Y:S01]  /*04f0*/  UIADD3 UR8, UPT, UPT, -UR24, URZ, URZ ;  /* 0x000000ff18087290 */ /* 0x000fe2000fffe1ff */
[----:B------:R-:W-:Y:S01]  /*0500*/  IMAD.MOV.U32 R2, RZ, RZ, R7 ;  /* 0x000000ffff027224 */ /* 0x000fe200078e0007 */
[----:B------:R-:W-:-:S10]  /*0510*/  UMOV UR4, URZ ;  /* 0x000000ff00047c82 */ /* 0x000fd40008000000 */
.L_x_29:
[----:B------:R-:W-:Y:S01]  /*0520*/  ISETP.NE.AND P0, PT, R23, 0x1, PT ;  /* 0x000000011700780c */ /* 0x000fe20003f05270 */
[----:B------:R-:W-:Y:S01]  /*0530*/  UIADD3 UR8, UPT, UPT, UR8, 0x1, URZ ;  /* 0x0000000108087890 */ /* 0x000fe2000fffe0ff */
[----:B------:R-:W-:Y:S01]  /*0540*/  BSSY.RECONVERGENT B0, `(.L_x_21) ;  /* 0x000004d000007945 */ /* 0x000fe20003800200 */
[----:B------:R-:W-:Y:S01]  /*0550*/  IMAD.MOV.U32 R24, RZ, RZ, R22 ;  /* 0x000000ffff187224 */ /* 0x000fe200078e0016 */
[----:B------:R-:W-:Y:S01]  /*0560*/  MOV R23, RZ ;  /* 0x000000ff00177202 */ /* 0x000fe20000000f00 */
[----:B------:R-:W-:-:S08]  /*0570*/  UISETP.NE.AND UP0, UPT, UR8, URZ, UPT ;  /* 0x000000ff0800728c */ /* 0x000fd0000bf05270 */
[----:B------:R-:W-:Y:S05]  /*0580*/  @!P0 BRA `(.L_x_22) ;  /* 0x0000000400208947 */ /* 0x000fea0003800000 */
[----:B------:R-:W-:Y:S01]  /*0590*/  SHF.R.U32.HI R2, RZ, 0x2, R9 ;  /* 0x00000002ff027819 */ /* 0x000fe20000011609 */
[----:B------:R-:W-:Y:S01]  /*05a0*/  IMAD.SHL.U32 R22, R5, 0x10, RZ ;  /* 0x0000001005167824 */ /* 0x000fe200078e00ff */
[----:B------:R-:W-:Y:S02]  /*05b0*/  BSSY.RECONVERGENT B1, `(.L_x_23) ;  /* 0x000003c000017945 */ /* 0x000fe40003800200 */
[----:B------:R-:W-:-:S05]  /*05c0*/  LOP3.LUT R2, R2, R9, RZ, 0x3c, !PT ;  /* 0x0000000902027212 */ /* 0x000fca00078e3cff */
[----:B------:R-:W-:-:S05]  /*05d0*/  IMAD.SHL.U32 R3, R2, 0x2, RZ ;  /* 0x0000000202037824 */ /* 0x000fca00078e00ff */
[----:B------:R-:W-:Y:S02]  /*05e0*/  LOP3.LUT R3, R5, R22, R3, 0x96, !PT ;  /* 0x0000001605037212 */ /* 0x000fe400078e9603 */
[----:B------:R-:W-:Y:S02]  /*05f0*/  MOV R22, 0x3e055027 ;  /* 0x3e05502700167802 */ /* 0x000fe40000000f00 */
[----:B------:R-:W-:Y:S01]  /*0600*/  LOP3.LUT R19, R3, R2, RZ, 0x3c, !PT ;  /* 0x0000000203137212 */ /* 0x000fe200078e3cff */
[----:B------:R-:W-:-:S03]  /*0610*/  HFMA2 R3, -RZ, RZ, 0.1171875, 0 ;  /* 0x2f800000ff037431 */ /* 0x000fc600000001ff */
[C---:B------:R-:W-:Y:S01]  /*0620*/  IADD3 R2, PT, PT, R8.reuse, 0x587c5, R19 ;  /* 0x000587c508027810 */ /* 0x040fe20007ffe013 */
[----:B------:R-:W-:-:S03]  /*0630*/  VIADD R8, R8, 0xb0f8a ;  /* 0x000b0f8a08087836 */ /* 0x000fc60000000000 */
[----:B------:R-:W-:-:S05]  /*0640*/  I2FP.F32.U32 R2, R2 ;  /* 0x0000000200027245 */ /* 0x000fca0000201000 */
[----:B------:R-:W-:-:S05]  /*0650*/  FFMA R2, R2, R3, 1.1641532182693481445e-10 ;  /* 0x2f00000002027423 */ /* 0x000fca0000000003 */
[----:B------:R-:W-:-:S04]  /*0660*/  FSETP.GEU.AND P0, PT, R2, 1.175494350822287508e-38, PT ;  /* 0x008000000200780b */ /* 0x000fc80003f0e000 */
[----:B------:R-:W-:-:S09]  /*0670*/  FSEL R21, RZ, -23, P0 ;  /* 0xc1b80000ff157808 */ /* 0x000fd20000000000 */
[----:B------:R-:W-:-:S04]  /*0680*/  @!P0 FMUL R2, R2, 8388608 ;  /* 0x4b00000002028820 */ /* 0x000fc80000400000 */
[C---:B------:R-:W-:Y:S01]  /*0690*/  VIADD R9, R2.reuse, 0xc0d55555 ;  /* 0xc0d5555502097836 */ /* 0x040fe20000000000 */
[----:B------:R-:W-:-:S04]  /*06a0*/  ISETP.GT.U32.AND P0, PT, R2, 0x7f7fffff, PT ;  /* 0x7f7fffff0200780c */ /* 0x000fc80003f04070 */
[----:B------:R-:W-:-:S05]  /*06b0*/  LOP3.LUT R9, R9, 0xff800000, RZ, 0xc0, !PT ;  /* 0xff80000009097812 */ /* 0x000fca00078ec0ff */
[----:B------:R-:W-:-:S04]  /*06c0*/  IMAD.IADD R3, R2, 0x1, -R9 ;  /* 0x0000000102037824 */ /* 0x000fc800078e0a09 */
[----:B------:R-:W-:-:S04]  /*06d0*/  FADD R3, R3, -1 ;  /* 0xbf80000003037421 */ /* 0x000fc80000000000 */
[----:B------:R-:W-:-:S04]  /*06e0*/  FFMA R22, R3, -R22, 0.14084610342979431152 ;  /* 0x3e1039f603167423 */ /* 0x000fc80000000816 */
[----:B------:R-:W-:-:S04]  /*06f0*/  FFMA R22, R3, R22, -0.12148627638816833496 ;  /* 0xbdf8cdcc03167423 */ /* 0x000fc80000000016 */
[----:B------:R-:W-:-:S04]  /*0700*/  FFMA R22, R3, R22, 0.13980610668659210205 ;  /* 0x3e0f295503167423 */ /* 0x000fc80000000016 */
[----:B------:R-:W-:-:S04]  /*0710*/  FFMA R22, R3, R22, -0.16684235632419586182 ;  /* 0xbe2ad8b903167423 */ /* 0x000fc80000000016 */
[----:B------:R-:W-:-:S04]  /*0720*/  FFMA R22, R3, R22, 0.20012299716472625732 ;  /* 0x3e4ced0b03167423 */ /* 0x000fc80000000016 */
[----:B------:R-:W-:-:S04]  /*0730*/  FFMA R22, R3, R22, -0.24999669194221496582 ;  /* 0xbe7fff2203167423 */ /* 0x000fc80000000016 */
[----:B------:R-:W-:-:S04]  /*0740*/  FFMA R22, R3, R22, 0.33333182334899902344 ;  /* 0x3eaaaa7803167423 */ /* 0x000fc80000000016 */
[C---:B------:R-:W-:Y:S01]  /*0750*/  FFMA R24, R3.reuse, R22, -0.5 ;  /* 0xbf00000003187423 */ /* 0x040fe20000000016 */
[----:B------:R-:W-:Y:S01]  /*0760*/  I2FP.F32.S32 R22, R9 ;  /* 0x0000000900167245 */ /* 0x000fe20000201400 */
[----:B------:R-:W-:Y:S02]  /*0770*/  IMAD.MOV.U32 R9, RZ, RZ, 0x7f800000 ;  /* 0x7f800000ff097424 */ /* 0x000fe400078e00ff */
[C---:B------:R-:W-:Y:S02]  /*0780*/  FMUL R24, R3.reuse, R24 ;  /* 0x0000001803187220 */ /* 0x040fe40000400000 */
[----:B------:R-:W-:Y:S02]  /*0790*/  FFMA R21, R22, 1.1920928955078125e-07, R21 ;  /* 0x3400000016157823 */ /* 0x000fe40000000015 */
[----:B------:R-:W-:Y:S01]  /*07a0*/  FFMA R24, R3, R24, R3 ;  /* 0x0000001803187223 */ /* 0x000fe20000000003 */
[----:B------:R-:W-:-:S03]  /*07b0*/  SHF.R.U32.HI R3, RZ, 0x2, R6 ;  /* 0x00000002ff037819 */ /* 0x000fc60000011606 */
[----:B------:R-:W-:Y:S01]  /*07c0*/  FFMA R21, R21, 0.69314718246459960938, R24 ;  /* 0x3f31721815157823 */ /* 0x000fe20000000018 */
[----:B------:R-:W-:Y:S01]  /*07d0*/  LOP3.LUT R3, R3, R6, RZ, 0x3c, !PT ;  /* 0x0000000603037212 */ /* 0x000fe200078e3cff */
[C---:B------:R-:W-:Y:S01]  /*07e0*/  @P0 FFMA R21, R2.reuse, R9, +INF ;  /* 0x7f80000002150423 */ /* 0x040fe20000000009 */
[----:B------:R-:W-:Y:S02]  /*07f0*/  SHF.L.U32 R6, R19, 0x4, RZ ;  /* 0x0000000413067819 */ /* 0x000fe400000006ff */
[----:B------:R-:W-:Y:S01]  /*0800*/  FSETP.NEU.AND P0, PT, R2, RZ, PT ;  /* 0x000000ff0200720b */ /* 0x000fe20003f0d000 */
[----:B------:R-:W-:Y:S02]  /*0810*/  IMAD.SHL.U32 R9, R3, 0x2, RZ ;  /* 0x0000000203097824 */ /* 0x000fe400078e00ff */
[----:B------:R-:W-:-:S03]  /*0820*/  FMUL R21, R21, -2 ;  /* 0xc000000015157820 */ /* 0x000fc60000400000 */
[----:B------:R-:W-:Y:S02]  /*0830*/  LOP3.LUT R6, R3, R9, R6, 0x96, !PT ;  /* 0x0000000903067212 */ /* 0x000fe400078e9606 */
[----:B------:R-:W-:Y:S02]  /*0840*/  FSEL R9, R21, +INF , P0 ;  /* 0x7f80000015097808 */ /* 0x000fe40000000000 */
[----:B------:R-:W-:Y:S02]  /*0850*/  LOP3.LUT R21, R6, R19, RZ, 0x3c, !PT ;  /* 0x0000001306157212 */ /* 0x000fe400078e3cff */
[----:B------:R0:W1:Y:S01]  /*0860*/  MUFU.RSQ R24, R9 ;  /* 0x0000000900187308 */ /* 0x0000620000001400 */
[----:B------:R-:W-:Y:S01]  /*0870*/  VIADD R3, R9, 0xf3000000 ;  /* 0xf300000009037836 */ /* 0x000fe20000000000 */
[----:B------:R-:W-:-:S04]  /*0880*/  IADD3 R2, PT, PT, R21, R8, RZ ;  /* 0x0000000815027210 */ /* 0x000fc80007ffe0ff */
[----:B------:R-:W-:Y:S01]  /*0890*/  ISETP.GT.U32.AND P0, PT, R3, 0x727fffff, PT ;  /* 0x727fffff0300780c */ /* 0x000fe20003f04070 */
[----:B------:R-:W-:Y:S01]  /*08a0*/  IMAD.MOV.U32 R3, RZ, RZ, 0x30c90fdb ;  /* 0x30c90fdbff037424 */ /* 0x000fe200078e00ff */
[----:B------:R-:W-:-:S05]  /*08b0*/  I2FP.F32.U32 R2, R2 ;  /* 0x0000000200027245 */ /* 0x000fca0000201000 */
[----:B------:R-:W-:-:S06]  /*08c0*/  FFMA R6, R2, R3, 7.314590599882819788e-10 ;  /* 0x30490fdb02067423 */ /* 0x000fcc0000000003 */
[----:B01----:R-:W-:Y:S05]  /*08d0*/  @!P0 BRA `(.L_x_24) ;  /* 0x0000000000148947 */ /* 0x003fea0003800000 */
[----:B------:R-:W-:Y:S01]  /*08e0*/  IMAD.MOV.U32 R2, RZ, RZ, R9 ;  /* 0x000000ffff027224 */ /* 0x000fe200078e0009 */
[----:B------:R-:W-:-:S07]  /*08f0*/  MOV R24, 0x910 ;  /* 0x0000091000187802 */ /* 0x000fce0000000f00 */
[----:B------:R-:W-:Y:S05]  /*0900*/  CALL.REL.NOINC `($__internal_1_$__cuda_sm20_sqrt_rn_f32_slowpath) ;  /* 0x0000001000247944 */ /* 0x000fea0003c00000 */
[----:B------:R-:W-:Y:S01]  /*0910*/  MOV R22, R25 ;  /* 0x0000001900167202 */ /* 0x000fe20000000f00 */
[----:B------:R-:W-:Y:S06]  /*0920*/  BRA `(.L_x_25) ;  /* 0x0000000000107947 */ /* 0x000fec0003800000 */
.L_x_24:
[----:B------:R-:W-:Y:S01]  /*0930*/  FMUL.FTZ R22, R9, R24 ;  /* 0x0000001809167220 */ /* 0x000fe20000410000 */
[----:B------:R-:W-:-:S03]  /*0940*/  FMUL.FTZ R2, R24, 0.5 ;  /* 0x3f00000018027820 */ /* 0x000fc60000410000 */
[----:B------:R-:W-:-:S04]  /*0950*/  FFMA R3, -R22, R22, R9 ;  /* 0x0000001616037223 */ /* 0x000fc80000000109 */
[----:B------:R-:W-:-:S07]  /*0960*/  FFMA R22, R3, R2, R22 ;  /* 0x0000000203167223 */ /* 0x000fce0000000016 */
.L_x_25:
[----:B------:R-:W-:Y:S05]  /*0970*/  BSYNC.RECONVERGENT B1 ;  /* 0x0000000000017941 */ /* 0x000fea0003800200 */
.L_x_23:
[----:B------:R-:W-:Y:S01]  /*0980*/  FMUL.RZ R25, R6, 0.15915493667125701904 ;  /* 0x3e22f98306197820 */ /* 0x000fe2000040c000 */
[----:B------:R-:W-:Y:S02]  /*0990*/  HFMA2 R23, -RZ, RZ, 0, 5.9604644775390625e-08 ;  /* 0x00000001ff177431 */ /* 0x000fe400000001ff */
[----:B------:R-:W-:Y:S01]  /*09a0*/  IMAD.MOV.U32 R2, RZ, RZ, R5 ;  /* 0x000000ffff027224 */ /* 0x000fe200078e0005 */
[----:B------:R-:W0:Y:S01]  /*09b0*/  MUFU.SIN R3, R25 ;  /* 0x0000001900037308 */ /* 0x000e220000000400 */
[----:B------:R-:W-:-:S07]  /*09c0*/  IMAD.MOV.U32 R6, RZ, RZ, R4 ;  /* 0x000000ffff067224 */ /* 0x000fce00078e0004 */
[----:B------:R-:W1:Y:S01]  /*09d0*/  MUFU.COS R9, R25 ;  /* 0x0000001900097308 */ /* 0x000e620000000000 */
[-C--:B0-----:R-:W-:Y:S01]  /*09e0*/  FMUL R24, R3, R22.reuse ;  /* 0x0000001603187220 */ /* 0x081fe20000400000 */
[----:B-1----:R-:W-:Y:S01]  /*09f0*/  FMUL R22, R9, R22 ;  /* 0x0000001609167220 */ /* 0x002fe20000400000 */
[----:B------:R-:W-:-:S07]  /*0a00*/  IMAD.MOV.U32 R9, RZ, RZ, R7 ;  /* 0x000000ffff097224 */ /* 0x000fce00078e0007 */
.L_x_22:
[----:B------:R-:W-:Y:S05]  /*0a10*/  BSYNC.RECONVERGENT B0 ;  /* 0x0000000000007941 */ /* 0x000fea0003800200 */
.L_x_21:
[----:B------:R-:W-:Y:S02]  /*0a20*/  IMAD.MOV.U32 R3, RZ, RZ, 0x3bbb989d ;  /* 0x3bbb989dff037424 */ /* 0x000fe400078e00ff */
[----:B------:R-:W-:Y:S01]  /*0a30*/  FFMA R24, R18, R24, R17 ;  /* 0x0000001812187223 */ /* 0x000fe20000000011 */
[----:B------:R-:W-:Y:S01]  /*0a40*/  MOV R4, 0x437c0000 ;  /* 0x437c000000047802 */ /* 0x000fe20000000f00 */
[----:B------:R-:W-:Y:S02]  /*0a50*/  ULOP3.LUT UR9, UR6, 0xfffffffe, URZ, 0xc0, !UPT ;  /* 0xfffffffe06097892 */ /* 0x000fe4000f8ec0ff */
[----:B------:R-:W-:Y:S01]  /*0a60*/  FFMA.SAT R5, R24, R3, 0.5 ;  /* 0x3f00000018057423 */ /* 0x000fe20000002003 */
[----:B------:R-:W-:Y:S02]  /*0a70*/  UISETP.GE.U32.AND UP2, UPT, UR6, 0x2, UPT ;  /* 0x000000020600788c */ /* 0x000fe4000bf46070 */
[----:B------:R-:W-:Y:S01]  /*0a80*/  UISETP.NE.AND UP1, UPT, UR9, 0x2, UPT ;  /* 0x000000020900788c */ /* 0x000fe2000bf25270 */
[----:B------:R-:W-:-:S03]  /*0a90*/  FFMA.RM R5, R5, R4, 12582913 ;  /* 0x4b40000105057423 */ /* 0x000fc60000004004 */
[----:B------:R-:W-:Y:S01]  /*0aa0*/  PLOP3.LUT P0, PT, PT, PT, UP2, 0x80, 0x8 ;  /* 0x000000000008781c */ /* 0x000fe20003f0f028 */
[C---:B------:R-:W-:Y:S01]  /*0ab0*/  FADD R7, R5.reuse, -12583039 ;  /* 0xcb40007f05077421 */ /* 0x040fe20000000000 */
[----:B------:R-:W-:Y:S01]  /*0ac0*/  IMAD.SHL.U32 R5, R5, 0x800000, RZ ;  /* 0x0080000005057824 */ /* 0x000fe200078e00ff */
[----:B------:R-:W-:Y:S02]  /*0ad0*/  PLOP3.LUT P3, PT, PT, PT, UP1, 0x80, 0x8 ;  /* 0x000000000008781c */ /* 0x000fe40003f6f018 */
[----:B------:R-:W-:-:S04]  /*0ae0*/  FFMA R7, R24, 1.4426950216293334961, -R7 ;  /* 0x3fb8aa3b18077823 */ /* 0x000fc80000000807 */
[----:B------:R-:W-:-:S04]  /*0af0*/  FFMA R7, R24, 1.925963033500011079e-08, R7 ;  /* 0x32a5706018077823 */ /* 0x000fc80000000007 */
[----:B------:R-:W0:Y:S02]  /*0b00*/  MUFU.EX2 R24, R7 ;  /* 0x0000000700187308 */ /* 0x000e240000000800 */
[----:B0-----:R-:W-:-:S04]  /*0b10*/  FMUL R24, R5, R24 ;  /* 0x0000001805187220 */ /* 0x001fc80000400000 */
[----:B------:R-:W-:-:S05]  /*0b20*/  FMUL R11, R24, R11 ;  /* 0x0000000b180b7220 */ /* 0x000fca0000400000 */
[CC--:B------:R-:W-:Y:S02]  /*0b30*/  FSETP.GE.AND P2, PT, R11.reuse, R16.reuse, PT ;  /* 0x000000100b00720b */ /* 0x0c0fe40003f46000 */
[----:B------:R-:W-:Y:S02]  /*0b40*/  FSETP.GTU.AND P1, PT, R11, R16, PT ;  /* 0x000000100b00720b */ /* 0x000fe40003f2c000 */
[----:B------:R-:W-:Y:S02]  /*0b50*/  @!P3 SEL R20, R20, 0x1, !P2 ;  /* 0x000000011414b807 */ /* 0x000fe40005000000 */
[----:B------:R-:W-:Y:S02]  /*0b60*/  ISETP.NE.AND P2, PT, R13, 0x1, PT ;  /* 0x000000010d00780c */ /* 0x000fe40003f45270 */
[----:B------:R-:W-:-:S11]  /*0b70*/  @!P0 SEL R20, R20, 0x1, P1 ;  /* 0x0000000114148807 */ /* 0x000fd60000800000 */
[----:B------:R-:W-:Y:S05]  /*0b80*/  @P2 BRA `(.L_x_26) ;  /* 0x0000000000582947 */ /* 0x000fea0003800000 */
[----:B------:R-:W-:-:S09]  /*0b90*/  UISETP.NE.AND UP1, UPT, UR7, 0x1, UPT ;  /* 0x000000010700788c */ /* 0x000fd2000bf25270 */
[----:B------:R-:W-:Y:S05]  /*0ba0*/  BRA.U !UP1, `(.L_x_27) ;  /* 0x0000000109147547 */ /* 0x000fea000b800000 */
[----:B------:R-:W-:-:S09]  /*0bb0*/  UISETP.NE.AND UP1, UPT, UR7, URZ, UPT ;  /* 0x000000ff0700728c */ /* 0x000fd2000bf25270 */
[----:B------:R-:W-:Y:S05]  /*0bc0*/  BRA.U UP1, `(.L_x_28) ;  /* 0x0000000101147547 */ /* 0x000fea000b800000 */
[----:B------:R-:W-:-:S05]  /*0bd0*/  FADD R15, -R10, R11 ;  /* 0x0000000b0a0f7221 */ /* 0x000fca0000000100 */
[----:B------:R-:W-:Y:S01]  /*0be0*/  FMNMX R15, RZ, R15, !PT ;  /* 0x0000000fff0f7209 */ /* 0x000fe20007800000 */
[----:B------:R-:W-:Y:S06]  /*0bf0*/  BRA `(.L_x_28) ;  /* 0x0000000000087947 */ /* 0x000fec0003800000 */
.L_x_27:
[----:B------:R-:W-:-:S05]  /*0c00*/  FADD R15, R10, -R11 ;  /* 0x8000000b0a0f7221 */ /* 0x000fca0000000000 */
[----:B------:R-:W-:-:S07]  /*0c10*/  FMNMX R15, RZ, R15, !PT ;  /* 0x0000000fff0f7209 */ /* 0x000fce0007800000 */
.L_x_28:
[----:B------:R-:W-:-:S05]  /*0c20*/  I2FP.F32.U32 R5, UR4 ;  /* 0x0000000400057c45 */ /* 0x000fca0008201000 */
[----:B------:R-:W-:-:S04]  /*0c30*/  FMUL R5, R5, R14 ;  /* 0x0000000e05057220 */ /* 0x000fc80000400000 */
[----:B------:R-:W-:-:S04]  /*0c40*/  FMUL R24, R12, -R5 ;  /* 0x800000050c187220 */ /* 0x000fc80000400000 */
[----:B------:R-:W-:-:S04]  /*0c50*/  FFMA.SAT R3, R24, R3, 0.5 ;  /* 0x3f00000018037423 */ /* 0x000fc80000002003 */
[----:B------:R-:W-:-:S04]  /*0c60*/  FFMA.RM R3, R3, R4, 12582913 ;  /* 0x4b40000103037423 */ /* 0x000fc80000004004 */
[C---:B------:R-:W-:Y:S01]  /*0c70*/  FADD R5, R3.reuse, -12583039 ;  /* 0xcb40007f03057421 */ /* 0x040fe20000000000 */
[----:B------:R-:W-:-:S03]  /*0c80*/  IMAD.SHL.U32 R3, R3, 0x800000, RZ ;  /* 0x0080000003037824 */ /* 0x000fc600078e00ff */
[----:B------:R-:W-:-:S04]  /*0c90*/  FFMA R5, R24, 1.4426950216293334961, -R5 ;  /* 0x3fb8aa3b18057823 */ /* 0x000fc80000000805 */
[----:B------:R-:W-:-:S04]  /*0ca0*/  FFMA R5, R24, 1.925963033500011079e-08, R5 ;  /* 0x32a5706018057823 */ /* 0x000fc80000000005 */
[----:B------:R-:W0:Y:S02]  /*0cb0*/  MUFU.EX2 R4, R5 ;  /* 0x0000000500047308 */ /* 0x000e240000000800 */
[----:B0-----:R-:W-:-:S04]  /*0cc0*/  FMUL R4, R3, R4 ;  /* 0x0000000403047220 */ /* 0x001fc80000400000 */
[----:B------:R-:W-:-:S05]  /*0cd0*/  FMUL R3, R15, R4 ;  /* 0x000000040f037220 */ /* 0x000fca0000400000 */
[----:B------:R0:W-:Y:S02]  /*0ce0*/  STL [R0], R3 ;  /* 0x0000000300007387 */ /* 0x0001e40000100800 */
.L_x_26:
[----:B0-----:R-:W-:Y:S01]  /*0cf0*/  IADD3 R0, PT, PT, R0, 0x4, RZ ;  /* 0x0000000400007810 */ /* 0x001fe20007ffe0ff */
[----:B------:R-:W-:Y:S01]  /*0d00*/  IMAD.MOV.U32 R7, RZ, RZ, R2 ;  /* 0x000000ffff077224 */ /* 0x000fe200078e0002 */
[----:B------:R-:W-:Y:S01]  /*0d10*/  MOV R5, R21 ;  /* 0x0000001500057202 */ /* 0x000fe20000000f00 */
[----:B------:R-:W-:Y:S01]  /*0d20*/  IMAD.MOV.U32 R4, RZ, RZ, R19 ;  /* 0x000000ffff047224 */ /* 0x000fe200078e0013 */
[----:B------:R-:W-:Y:S01]  /*0d30*/  UIADD3 UR4, UPT, UPT, UR4, 0x1, URZ ;  /* 0x0000000104047890 */ /* 0x000fe2000fffe0ff */
[----:B------:R-:W-:Y:S11]  /*0d40*/  BRA.U UP0, `(.L_x_29) ;  /* 0xfffffff500f47547 */ /* 0x000ff6000b83ffff */
.L_x_17:
[----:B------:R-:W0:Y:S01]  /*0d50*/  S2R R3, SR_TID.X ;  /* 0x0000000000037919 */ /* 0x000e220000002100 */
[----:B------:R-:W0:Y:S01]  /*0d60*/  S2UR UR4, SR_CTAID.Y ;  /* 0x00000000000479c3 */ /* 0x000e220000002600 */
[----:B-----5:R-:W-:-:S07]  /*0d70*/  ISETP.NE.AND P0, PT, R13, 0x1, PT ;  /* 0x000000010d00780c */ /* 0x020fce0003f05270 */
[----:B------:R-:W0:Y:S08]  /*0d80*/  LDC R0, c[0x0][0x360] ;  /* 0x0000d800ff007b82 */ /* 0x000e300000000800 */
[----:B------:R-:W1:Y:S01]  /*0d90*/  S2UR UR26, SR_CTAID.X ;  /* 0x00000000001a79c3 */ /* 0x000e620000002500 */
[----:B0-----:R-:W-:Y:S01]  /*0da0*/  IMAD R0, R0, UR4, R3 ;  /* 0x0000000400007c24 */ /* 0x001fe2000f8e0203 */
[----:B-1----:R-:W-:Y:S06]  /*0db0*/  @P0 BRA `(.L_x_30) ;  /* 0x0000000800300947 */ /* 0x002fec0003800000 */
[----:B------:R-:W-:-:S09]  /*0dc0*/  ULEA UR4, UR24, UR25, 0x2 ;  /* 0x0000001918047291 */ /* 0x000fd2000f8e10ff */
[----:B------:R-:W5:Y:S01]  /*0dd0*/  LDL R2, [UR4+-0x4] ;  /* 0xfffffc04ff027983 */ /* 0x000f620008100800 */
[----:B------:R-:W-:-:S09]  /*0de0*/  UISETP.GE.AND UP0, UPT, UR24, 0x2, UPT ;  /* 0x000000021800788c */ /* 0x000fd2000bf06270 */
[----:B------:R-:W-:Y:S05]  /*0df0*/  BRA.U !UP0, `(.L_x_31) ;  /* 0x0000000908087547 */ /* 0x000fea000b800000 */
[----:B------:R-:W-:Y:S02]  /*0e00*/  UIADD3 UR5, UPT, UPT, UR24, -0x2, URZ ;  /* 0xfffffffe18057890 */ /* 0x000fe4000fffe0ff */
[----:B------:R-:W-:Y:S02]  /*0e10*/  UIADD3 UR4, UPT, UPT, UR24, -0x1, URZ ;  /* 0xffffffff18047890 */ /* 0x000fe4000fffe0ff */
[----:B------:R-:W-:Y:S02]  /*0e20*/  UISETP.GE.U32.AND UP0, UPT, UR5, 0xf, UPT ;  /* 0x0000000f0500788c */ /* 0x000fe4000bf06070 */
[----:B------:R-:W-:-:S07]  /*0e30*/  ULOP3.LUT UR27, UR4, 0xf, URZ, 0xc0, !UPT ;  /* 0x0000000f041b7892 */ /* 0x000fce000f8ec0ff */
[----:B------:R-:W-:Y:S05]  /*0e40*/  BRA.U !UP0, `(.L_x_32) ;  /* 0x0000000108fc7547 */ /* 0x000fea000b800000 */
[----:B------:R-:W-:Y:S02]  /*0e50*/  ULOP3.LUT UR5, UR4, 0xfffffff0, URZ, 0xc0, !UPT ;  /* 0xfffffff004057892 */ /* 0x000fe4000f8ec0ff */
[----:B------:R-:W-:Y:S02]  /*0e60*/  UIADD3 UR6, UPT, UPT, UR24, -0x8, URZ ;  /* 0xfffffff818067890 */ /* 0x000fe4000fffe0ff */
[----:B------:R-:W-:-:S12]  /*0e70*/  UIADD3 UR5, UPT, UPT, -UR5, URZ, URZ ;  /* 0x000000ff05057290 */ /* 0x000fd8000fffe1ff */
.L_x_33:
[----:B------:R-:W-:Y:S02]  /*0e80*/  UIADD3 UR7, UPT, UPT, UR6, 0x6, URZ ;  /* 0x0000000606077890 */ /* 0x000fe4000fffe0ff */
[----:B------:R-:W-:Y:S02]  /*0e90*/  UIADD3 UR8, UPT, UPT, UR6, 0x5, URZ ;  /* 0x0000000506087890 */ /* 0x000fe4000fffe0ff */
[----:B------:R-:W-:Y:S02]  /*0ea0*/  UIADD3 UR9, UPT, UPT, UR6, 0x4, URZ ;  /* 0x0000000406097890 */ /* 0x000fe4000fffe0ff */
[----:B------:R-:W-:Y:S02]  /*0eb0*/  UIADD3 UR10, UPT, UPT, UR6, 0x3, URZ ;  /* 0x00000003060a7890 */ /* 0x000fe4000fffe0ff */
[----:B------:R-:W-:Y:S02]  /*0ec0*/  ULEA UR7, UR7, UR25, 0x2 ;  /* 0x0000001907077291 */ /* 0x000fe4000f8e10ff */
[----:B------:R-:W-:-:S02]  /*0ed0*/  ULEA UR8, UR8, UR25, 0x2 ;  /* 0x0000001908087291 */ /* 0x000fc4000f8e10ff */
[----:B------:R-:W-:Y:S02]  /*0ee0*/  UIADD3 UR11, UPT, UPT, UR6, 0x2, URZ ;  /* 0x00000002060b7890 */ /* 0x000fe4000fffe0ff */
[----:B------:R-:W-:Y:S02]  /*0ef0*/  UIADD3 UR12, UPT, UPT, UR6, 0x1, URZ ;  /* 0x00000001060c7890 */ /* 0x000fe4000fffe0ff */
[----:B------:R-:W-:Y:S01]  /*0f00*/  ULEA UR9, UR9, UR25, 0x2 ;  /* 0x0000001909097291 */ /* 0x000fe2000f8e10ff */
[----:B------:R-:W2:Y:S01]  /*0f10*/  LDL R3, [UR7] ;  /* 0x00000007ff037983 */ /* 0x000ea20008100800 */
[----:B------:R-:W-:Y:S02]  /*0f20*/  ULEA UR10, UR10, UR25, 0x2 ;  /* 0x000000190a0a7291 */ /* 0x000fe4000f8e10ff */
[----:B------:R-:W-:Y:S01]  /*0f30*/  UIADD3 UR14, UPT, UPT, UR6, -0x1, URZ ;  /* 0xffffffff060e7890 */ /* 0x000fe2000fffe0ff */
[----:B------:R-:W2:Y:S01]  /*0f40*/  LDL R4, [UR8] ;  /* 0x00000008ff047983 */ /* 0x000ea20008100800 */
[----:B------:R-:W-:-:S02]  /*0f50*/  ULEA UR11, UR11, UR25, 0x2 ;  /* 0x000000190b0b7291 */ /* 0x000fc4000f8e10ff */
[----:B------:R-:W-:Y:S01]  /*0f60*/  ULEA UR12, UR12, UR25, 0x2 ;  /* 0x000000190c0c7291 */ /* 0x000fe2000f8e10ff */
[----:B------:R-:W3:Y:S01]  /*0f70*/  LDL R6, [UR9] ;  /* 0x00000009ff067983 */ /* 0x000ee20008100800 */
[----:B------:R-:W-:Y:S02]  /*0f80*/  ULEA UR28, UR6, UR25, 0x2 ;  /* 0x00000019061c7291 */ /* 0x000fe4000f8e10ff */
[----:B------:R-:W-:Y:S01]  /*0f90*/  UIADD3 UR15, UPT, UPT, UR6, -0x2, URZ ;  /* 0xfffffffe060f7890 */ /* 0x000fe2000fffe0ff */
[----:B------:R-:W3:Y:S01]  /*0fa0*/  LDL R5, [UR10] ;  /* 0x0000000aff057983 */ /* 0x000ee20008100800 */
[----:B------:R-:W-:Y:S02]  /*0fb0*/  UIADD3 UR16, UPT, UPT, UR6, -0x3, URZ ;  /* 0xfffffffd06107890 */ /* 0x000fe4000fffe0ff */
[----:B------:R-:W-:Y:S01]  /*0fc0*/  ULEA UR14, UR14, UR25, 0x2 ;  /* 0x000000190e0e7291 */ /* 0x000fe2000f8e10ff */
[----:B------:R-:W4:Y:S01]  /*0fd0*/  LDL R8, [UR11] ;  /* 0x0000000bff087983 */ /* 0x000f220008100800 */
[----:B------:R-:W-:-:S02]  /*0fe0*/  UIADD3 UR17, UPT, UPT, UR6, -0x4, URZ ;  /* 0xfffffffc06117890 */ /* 0x000fc4000fffe0ff */
[----:B------:R-:W-:Y:S01]  /*0ff0*/  UIADD3 UR18, UPT, UPT, UR6, -0x5, URZ ;  /* 0xfffffffb06127890 */ /* 0x000fe2000fffe0ff */
[----:B------:R-:W4:Y:S01]  /*1000*/  LDL R7, [UR12] ;  /* 0x0000000cff077983 */ /* 0x000f220008100800 */
[----:B------:R-:W-:Y:S02]  /*1010*/  ULEA UR15, UR15, UR25, 0x2 ;  /* 0x000000190f0f7291 */ /* 0x000fe4000f8e10ff */
[----:B------:R-:W-:Y:S01]  /*1020*/  ULEA UR16, UR16, UR25, 0x2 ;  /* 0x0000001910107291 */ /* 0x000fe2000f8e10ff */
[----:B------:R-:W4:Y:S01]  /*1030*/  LDL R10, [UR28] ;  /* 0x0000001cff0a7983 */ /* 0x000f220008100800 */
[----:B------:R-:W-:Y:S02]  /*1040*/  UIADD3 UR19, UPT, UPT, UR6, -0x6, URZ ;  /* 0xfffffffa06137890 */ /* 0x000fe4000fffe0ff */
[----:B------:R-:W-:Y:S01]  /*1050*/  UIADD3 UR20, UPT, UPT, UR6, -0x7, URZ ;  /* 0xfffffff906147890 */ /* 0x000fe2000fffe0ff */
[----:B------:R-:W4:Y:S01]  /*1060*/  LDL R9, [UR14] ;  /* 0x0000000eff097983 */ /* 0x000f220008100800 */
[----:B------:R-:W-:-:S02]  /*1070*/  ULEA UR17, UR17, UR25, 0x2 ;  /* 0x0000001911117291 */ /* 0x000fc4000f8e10ff */
[----:B------:R-:W-:Y:S01]  /*1080*/  ULEA UR18, UR18, UR25, 0x2 ;  /* 0x0000001912127291 */ /* 0x000fe2000f8e10ff */
[----:B------:R-:W4:Y:S01]  /*1090*/  LDL R12, [UR15] ;  /* 0x0000000fff0c7983 */ /* 0x000f220008100800 */
[----:B------:R-:W-:Y:S02]  /*10a0*/  UIADD3 UR13, UPT, UPT, UR6, -0x9, URZ ;  /* 0xfffffff7060d7890 */ /* 0x000fe4000fffe0ff */
[----:B------:R-:W-:Y:S01]  /*10b0*/  UIADD3 UR21, UPT, UPT, UR6, -0x8, URZ ;  /* 0xfffffff806157890 */ /* 0x000fe2000fffe0ff */
[----:B------:R-:W4:Y:S01]  /*10c0*/  LDL R11, [UR16] ;  /* 0x00000010ff0b7983 */ /* 0x000f220008100800 */
[----:B------:R-:W-:Y:S02]  /*10d0*/  ULEA UR19, UR19, UR25, 0x2 ;  /* 0x0000001913137291 */ /* 0x000fe4000f8e10ff */
[----:B------:R-:W-:Y:S01]  /*10e0*/  ULEA UR20, UR20, UR25, 0x2 ;  /* 0x0000001914147291 */ /* 0x000fe2000f8e10ff */
[----:B------:R-:W4:Y:S01]  /*10f0*/  LDL R14, [UR17] ;  /* 0x00000011ff0e7983 */ /* 0x000f220008100800 */
[----:B------:R-:W-:-:S02]  /*1100*/  ULEA UR21, UR21, UR25, 0x2 ;  /* 0x0000001915157291 */ /* 0x000fc4000f8e10ff */
[----:B------:R-:W-:Y:S01]  /*1110*/  ULEA UR13, UR13, UR25, 0x2 ;  /* 0x000000190d0d7291 */ /* 0x000fe2000f8e10ff */
[----:B------:R-:W4:Y:S04]  /*1120*/  LDL R13, [UR18] ;  /* 0x00000012ff0d7983 */ /* 0x000f280008100800 */
[----:B------:R-:W4:Y:S04]  /*1130*/  LDL R16, [UR19] ;  /* 0x00000013ff107983 */ /* 0x000f280008100800 */
[----:B------:R-:W4:Y:S04]  /*1140*/  LDL R15, [UR20] ;  /* 0x00000014ff0f7983 */ /* 0x000f280008100800 */
[----:B------:R-:W4:Y:S04]  /*1150*/  LDL R18, [UR21] ;  /* 0x00000015ff127983 */ /* 0x000f280008100800 */
[----:B------:R-:W4:Y:S01]  /*1160*/  LDL R17, [UR13] ;  /* 0x0000000dff117983 */ /* 0x000f220008100800 */
[----:B------:R-:W-:-:S04]  /*1170*/  UIADD3 UR5, UPT, UPT, UR5, 0x10, URZ ;  /* 0x0000001005057890 */ /* 0x000fc8000fffe0ff */
[----:B------:R-:W-:Y:S02]  /*1180*/  UISETP.NE.AND UP0, UPT, UR5, URZ, UPT ;  /* 0x000000ff0500728c */ /* 0x000fe4000bf05270 */
[----:B------:R-:W-:Y:S01]  /*1190*/  UIADD3 UR6, UPT, UPT, UR6, -0x10, URZ ;  /* 0xfffffff006067890 */ /* 0x000fe2000fffe0ff */
[----:B--2--5:R-:W-:-:S04]  /*11a0*/  FMNMX3 R3, R2, R3, R4, !PT ;  /* 0x0000000302037276 */ /* 0x024fc80007800004 */
[----:B---3--:R-:W-:-:S04]  /*11b0*/  FMNMX3 R3, R3, R6, R5, !PT ;  /* 0x0000000603037276 */ /* 0x008fc80007800005 */
[----:B----4-:R-:W-:-:S04]  /*11c0*/  FMNMX3 R3, R3, R8, R7, !PT ;  /* 0x0000000803037276 */ /* 0x010fc80007800007 */
[----:B------:R-:W-:-:S04]  /*11d0*/  FMNMX3 R3, R3, R10, R9, !PT ;  /* 0x0000000a03037276 */ /* 0x000fc80007800009 */
[----:B------:R-:W-:-:S04]  /*11e0*/  FMNMX3 R3, R3, R12, R11, !PT ;  /* 0x0000000c03037276 */ /* 0x000fc8000780000b */
[----:B------:R-:W-:-:S04]  /*11f0*/  FMNMX3 R3, R3, R14, R13, !PT ;  /* 0x0000000e03037276 */ /* 0x000fc8000780000d */
[----:B------:R-:W-:-:S04]  /*1200*/  FMNMX3 R3, R3, R16, R15, !PT ;  /* 0x0000001003037276 */ /* 0x000fc8000780000f */
[----:B------:R-:W-:Y:S01]  /*1210*/  FMNMX3 R2, R3, R18, R17, !PT ;  /* 0x0000001203027276 */ /* 0x000fe20007800011 */
[----:B------:R-:W-:Y:S06]  /*1220*/  BRA.U UP0, `(.L_x_33) ;  /* 0xfffffffd00147547 */ /* 0x000fec000b83ffff */
[----:B------:R-:W-:-:S12]  /*1230*/  UIADD3 UR5, UPT, UPT, UR6, 0x6, URZ ;  /* 0x0000000606057890 */ /* 0x000fd8000fffe0ff */
.L_x_32:
[----:B------:R-:W-:-:S09]  /*1240*/  UISETP.NE.AND UP0, UPT, UR27, URZ, UPT ;  /* 0x000000ff1b00728c */ /* 0x000fd2000bf05270 */
[----:B------:R-:W-:Y:S05]  /*1250*/  BRA.U !UP0, `(.L_x_31) ;  /* 0x0000000108f07547 */ /* 0x000fea000b800000 */
[----:B------:R-:W-:Y:S02]  /*1260*/  UISETP.GE.U32.AND UP0, UPT, UR27, 0x8, UPT ;  /* 0x000000081b00788c */ /* 0x000fe4000bf06070 */
[----:B------:R-:W-:-:S04]  /*1270*/  ULOP3.LUT UR13, UR4, 0x7, URZ, 0xc0, !UPT ;  /* 0x00000007040d7892 */ /* 0x000fc8000f8ec0ff */
[----:B------:R-:W-:-:S03]  /*1280*/  UISETP.NE.AND UP1, UPT, UR13, URZ, UPT ;  /* 0x000000ff0d00728c */ /* 0x000fc6000bf25270 */
[----:B------:R-:W-:Y:S08]  /*1290*/  BRA.U !UP0, `(.L_x_34) ;  /* 0x0000000108707547 */ /* 0x000ff0000b800000 */
[----:B------:R-:W-:Y:S02]  /*12a0*/  UIADD3 UR6, UPT, UPT, UR5, -0x1, URZ ;  /* 0xffffffff05067890 */ /* 0x000fe4000fffe0ff */
[----:B------:R-:W-:Y:S02]  /*12b0*/  ULEA UR14, UR5, UR25, 0x2 ;  /* 0x00000019050e7291 */ /* 0x000fe4000f8e10ff */
[----:B------:R-:W-:Y:S02]  /*12c0*/  UIADD3 UR7, UPT, UPT, UR5, -0x2, URZ ;  /* 0xfffffffe05077890 */ /* 0x000fe4000fffe0ff */
[----:B------:R-:W-:Y:S02]  /*12d0*/  UIADD3 UR8, UPT, UPT, UR5, -0x3, URZ ;  /* 0xfffffffd05087890 */ /* 0x000fe4000fffe0ff */
[----:B------:R-:W-:Y:S02]  /*12e0*/  ULEA UR6, UR6, UR25, 0x2 ;  /* 0x0000001906067291 */ /* 0x000fe4000f8e10ff */
[----:B------:R-:W-:Y:S01]  /*12f0*/  UIADD3 UR9, UPT, UPT, UR5, -0x4, URZ ;  /* 0xfffffffc05097890 */ /* 0x000fe2000fffe0ff */
[----:B------:R-:W2:Y:S01]  /*1300*/  LDL R3, [UR14] ;  /* 0x0000000eff037983 */ /* 0x000ea20008100800 */
[----:B------:R-:W-:-:S02]  /*1310*/  UIADD3 UR10, UPT, UPT, UR5, -0x5, URZ ;  /* 0xfffffffb050a7890 */ /* 0x000fc4000fffe0ff */
[----:B------:R-:W-:Y:S02]  /*1320*/  ULEA UR7, UR7, UR25, 0x2 ;  /* 0x0000001907077291 */ /* 0x000fe4000f8e10ff */
[----:B------:R-:W-:Y:S01]  /*1330*/  ULEA UR8, UR8, UR25, 0x2 ;  /* 0x0000001908087291 */ /* 0x000fe2000f8e10ff */
[----:B------:R-:W2:Y:S01]  /*1340*/  LDL R4, [UR6] ;  /* 0x00000006ff047983 */ /* 0x000ea20008100800 */
[----:B------:R-:W-:Y:S02]  /*1350*/  UIADD3 UR11, UPT, UPT, UR5, -0x6, URZ ;  /* 0xfffffffa050b7890 */ /* 0x000fe4000fffe0ff */
[----:B------:R-:W-:Y:S02]  /*1360*/  UIADD3 UR12, UPT, UPT, UR5, -0x7, URZ ;  /* 0xfffffff9050c7890 */ /* 0x000fe4000fffe0ff */
[----:B------:R-:W-:Y:S01]  /*1370*/  ULEA UR9, UR9, UR25, 0x2 ;  /* 0x0000001909097291 */ /* 0x000fe2000f8e10ff */
[----:B------:R-:W3:Y:S01]  /*1380*/  LDL R6, [UR7] ;  /* 0x00000007ff067983 */ /* 0x000ee20008100800 */
[----:B------:R-:W-:-:S02]  /*1390*/  ULEA UR10, UR10, UR25, 0x2 ;  /* 0x000000190a0a7291 */ /* 0x000fc4000f8e10ff */
[----:B------:R-:W-:Y:S01]  /*13a0*/  ULEA UR11, UR11, UR25, 0x2 ;  /* 0x000000190b0b7291 */ /* 0x000fe2000f8e10ff */
[----:B------:R-:W3:Y:S01]  /*13b0*/  LDL R5, [UR8] ;  /* 0x00000008ff057983 */ /* 0x000ee20008100800 */
[----:B------:R-:W-:-:S03]  /*13c0*/  ULEA UR12, UR12, UR25, 0x2 ;  /* 0x000000190c0c7291 */ /* 0x000fc6000f8e10ff */
[----:B------:R-:W4:Y:S04]  /*13d0*/  LDL R8, [UR9] ;  /* 0x00000009ff087983 */ /* 0x000f280008100800 */
[----:B------:R-:W4:Y:S04]  /*13e0*/  LDL R7, [UR10] ;  /* 0x0000000aff077983 */ /* 0x000f280008100800 */
[----:B------:R-:W4:Y:S04]  /*13f0*/  LDL R10, [UR11] ;  /* 0x0000000bff0a7983 */ /* 0x000f280008100800 */
[----:B------:R-:W4:Y:S01]  /*1400*/  LDL R9, [UR12] ;  /* 0x0000000cff097983 */ /* 0x000f220008100800 */
[----:B------:R-:W-:Y:S01]  /*1410*/  UIADD3 UR5, UPT, UPT, UR5, -0x8, URZ ;  /* 0xfffffff805057890 */ /* 0x000fe2000fffe0ff */
[----:B--2--5:R-:W-:-:S04]  /*1420*/  FMNMX3 R3, R2, R3, R4, !PT ;  /* 0x0000000302037276 */ /* 0x024fc80007800004 */
[----:B---3--:R-:W-:-:S04]  /*1430*/  FMNMX3 R3, R3, R6, R5, !PT ;  /* 0x0000000603037276 */ /* 0x008fc80007800005 */
[----:B----4-:R-:W-:-:S04]  /*1440*/  FMNMX3 R3, R3, R8, R7, !PT ;  /* 0x0000000803037276 */ /* 0x010fc80007800007 */
[----:B------:R-:W-:-:S07]  /*1450*/  FMNMX3 R2, R3, R10, R9, !PT ;  /* 0x0000000a03027276 */ /* 0x000fce0007800009 */
.L_x_34:
        /* <DEDUP_REMOVED lines=10> */
[----:B------:R-:W-:Y:S01]  /*1500*/  ULEA UR7, UR7, UR25, 0x2 ;  /* 0x0000001907077291 */ /* 0x000fe2000f8e10ff */
[----:B------:R-:W2:Y:S01]  /*1510*/  LDL R3, [UR9] ;  /* 0x00000009ff037983 */ /* 0x000ea20008100800 */
[----:B------:R-:W-:-:S05]  /*1520*/  ULEA UR8, UR8, UR25, 0x2 ;  /* 0x0000001908087291 */ /* 0x000fca000f8e10ff */
[----:B------:R-:W2:Y:S04]  /*1530*/  LDL R4, [UR6] ;  /* 0x00000006ff047983 */ /* 0x000ea80008100800 */
[----:B------:R-:W3:Y:S04]  /*1540*/  LDL R5, [UR7] ;  /* 0x00000007ff057983 */ /* 0x000ee80008100800 */
[----:B------:R-:W3:Y:S01]  /*1550*/  LDL R6, [UR8] ;  /* 0x00000008ff067983 */ /* 0x000ee20008100800 */
[----:B------:R-:W-:Y:S01]  /*1560*/  UIADD3 UR5, UPT, UPT, UR5, -0x4, URZ ;  /* 0xfffffffc05057890 */ /* 0x000fe2000fffe0ff */
[----:B--2--5:R-:W-:-:S04]  /*1570*/  FMNMX3 R2, R2, R3, R4, !PT ;  /* 0x0000000302027276 */ /* 0x024fc80007800004 */
[----:B---3--:R-:W-:-:S07]  /*1580*/  FMNMX3 R2, R2, R5, R6, !PT ;  /* 0x0000000502027276 */ /* 0x008fce0007800006 */
.L_x_35:
[----:B------:R-:W-:Y:S05]  /*1590*/  BRA.U !UP1, `(.L_x_31) ;  /* 0x0000000109207547 */ /* 0x000fea000b800000 */
[----:B------:R-:W-:-:S12]  /*15a0*/  UIADD3 UR4, UPT, UPT, -UR4, URZ, URZ ;  /* 0x000000ff04047290 */ /* 0x000fd8000fffe1ff */
.L_x_36:
[----:B------:R-:W-:-:S09]  /*15b0*/  ULEA UR6, UR5, UR25, 0x2 ;  /* 0x0000001905067291 */ /* 0x000fd2000f8e10ff */
[----:B------:R-:W2:Y:S01]  /*15c0*/  LDL R3, [UR6] ;  /* 0x00000006ff037983 */ /* 0x000ea20008100800 */
[----:B------:R-:W-:Y:S02]  /*15d0*/  UIADD3 UR4, UPT, UPT, UR4, 0x1, URZ ;  /* 0x0000000104047890 */ /* 0x000fe4000fffe0ff */
[----:B------:R-:W-:Y:S02]  /*15e0*/  UIADD3 UR5, UPT, UPT, UR5, -0x1, URZ ;  /* 0xffffffff05057890 */ /* 0x000fe4000fffe0ff */
[----:B------:R-:W-:Y:S01]  /*15f0*/  UISETP.NE.AND UP0, UPT, UR4, URZ, UPT ;  /* 0x000000ff0400728c */ /* 0x000fe2000bf05270 */
[----:B--2--5:R-:W-:-:S08]  /*1600*/  FMNMX R2, R3, R2, !PT ;  /* 0x0000000203027209 */ /* 0x024fd00007800000 */
[----:B------:R-:W-:Y:S05]  /*1610*/  BRA.U UP0, `(.L_x_36) ;  /* 0xfffffffd00e47547 */ /* 0x000fea000b83ffff */
.L_x_31:
[----:B------:R-:W0:Y:S08]  /*1620*/  LDC R3, c[0x0][0x398] ;  /* 0x0000e600ff037b82 */ /* 0x000e300000000800 */
[----:B------:R-:W1:Y:S01]  /*1630*/  LDC.64 R4, c[0x0][0x390] ;  /* 0x0000e400ff047b82 */ /* 0x000e620000000a00 */
[----:B0-----:R-:W-:-:S04]  /*1640*/  IMAD R3, R3, UR26, R0 ;  /* 0x0000001a03037c24 */ /* 0x001fc8000f8e0200 */
[----:B-1----:R-:W-:-:S05]  /*1650*/  IMAD.WIDE.U32 R4, R3, 0x4, R4 ;  /* 0x0000000403047825 */ /* 0x002fca00078e0004 */
[----:B-----5:R-:W-:Y:S01]  /*1660*/  STG.E desc[UR22][R4.64], R2 ;  /* 0x0000000204007986 */ /* 0x020fe2000c101916 */
[----:B------:R-:W-:Y:S05]  /*1670*/  EXIT ;  /* 0x000000000000794d */ /* 0x000fea0003800000 */
.L_x_30:
[----:B------:R-:W-:-:S09]  /*1680*/  UISETP.NE.AND UP0, UPT, UR7, 0x1, UPT ;  /* 0x000000010700788c */ /* 0x000fd2000bf05270 */
[----:B------:R-:W-:Y:S05]  /*1690*/  BRA.U !UP0, `(.L_x_37) ;  /* 0x0000000108447547 */ /* 0x000fea000b800000 */
[----:B------:R-:W-:-:S09]  /*16a0*/  UISETP.NE.AND UP0, UPT, UR7, URZ, UPT ;  /* 0x000000ff0700728c */ /* 0x000fd2000bf05270 */
[----:B------:R-:W-:Y:S05]  /*16b0*/  BRA.U UP0, `(.L_x_38) ;  /* 0x0000000100707547 */ /* 0x000fea000b800000 */
[----:B------:R-:W-:Y:S01]  /*16c0*/  ULOP3.LUT UP0, UR4, UR6, 0xfffffffd, URZ, 0xc0, !UPT ;  /* 0xfffffffd06047892 */ /* 0x000fe2000f80c0ff */
[----:B------:R-:W-:Y:S01]  /*16d0*/  LOP3.LUT P0, R20, R20, 0xff, RZ, 0xc0, !PT ;  /* 0x000000ff14147812 */ /* 0x000fe2000780c0ff */
[----:B------:R-:W-:Y:S04]  /*16e0*/  BSSY.RECONVERGENT B0, `(.L_x_39) ;  /* 0x000000b000007945 */ /* 0x000fe80003800200 */
[----:B------:R-:W-:-:S13]  /*16f0*/  PLOP3.LUT P0, PT, P0, PT, UP0, 0xae, 0xea ;  /* 0x0000000000ea781c */ /* 0x000fda000070f50e */
[----:B------:R-:W-:-:S05]  /*1700*/  @!P0 FADD R2, -R10, R11 ;  /* 0x0000000b0a028221 */ /* 0x000fca0000000100 */
[----:B------:R-:W-:Y:S01]  /*1710*/  @!P0 FMNMX R15, RZ, R2, !PT ;  /* 0x00000002ff0f8209 */ /* 0x000fe20007800000 */
[----:B------:R-:W-:Y:S06]  /*1720*/  @!P0 BRA `(.L_x_40) ;  /* 0x0000000000188947 */ /* 0x000fec0003800000 */
[----:B------:R-:W-:Y:S01]  /*1730*/  IMAD.U32 R2, RZ, RZ, UR4 ;  /* 0x00000004ff027e24 */ /* 0x000fe2000f8e00ff */
[----:B------:R-:W-:-:S04]  /*1740*/  ISETP.NE.AND P0, PT, R20, RZ, PT ;  /* 0x000000ff1400720c */ /* 0x000fc80003f05270 */
[----:B------:R-:W-:-:S13]  /*1750*/  ISETP.NE.OR P0, PT, R2, 0x1, P0 ;  /* 0x000000010200780c */ /* 0x000fda0000705670 */
[----:B------:R-:W-:Y:S05]  /*1760*/  @P0 BRA `(.L_x_40) ;  /* 0x0000000000080947 */ /* 0x000fea0003800000 */
[----:B------:R-:W-:-:S05]  /*1770*/  FADD R10, -R10, R11 ;  /* 0x0000000b0a0a7221 */ /* 0x000fca0000000100 */
[----:B------:R-:W-:-:S07]  /*1780*/  FMNMX R15, RZ, R10, !PT ;  /* 0x0000000aff0f7209 */ /* 0x000fce0007800000 */
.L_x_40:
[----:B------:R-:W-:Y:S05]  /*1790*/  BSYNC.RECONVERGENT B0 ;  /* 0x0000000000007941 */ /* 0x000fea0003800200 */
.L_x_39:
[----:B------:R-:W-:Y:S05]  /*17a0*/  BRA `(.L_x_38) ;  /* 0x0000000000347947 */ /* 0x000fea0003800000 */
.L_x_37:
[----:B------:R-:W-:Y:S01]  /*17b0*/  ULOP3.LUT UP0, UR4, UR6, 0xfffffffd, URZ, 0xc0, !UPT ;  /* 0xfffffffd06047892 */ /* 0x000fe2000f80c0ff */
[----:B------:R-:W-:Y:S01]  /*17c0*/  LOP3.LUT P0, R20, R20, 0xff, RZ, 0xc0, !PT ;  /* 0x000000ff14147812 */ /* 0x000fe2000780c0ff */
[----:B------:R-:W-:Y:S04]  /*17d0*/  BSSY.RECONVERGENT B0, `(.L_x_38) ;  /* 0x000000a000007945 */ /* 0x000fe80003800200 */
[----:B------:R-:W-:-:S13]  /*17e0*/  PLOP3.LUT P0, PT, P0, PT, UP0, 0xae, 0xea ;  /* 0x0000000000ea781c */ /* 0x000fda000070f50e */
[----:B------:R-:W-:-:S05]  /*17f0*/  @!P0 FADD R2, R10, -R11 ;  /* 0x8000000b0a028221 */ /* 0x000fca0000000000 */
[----:B------:R-:W-:Y:S01]  /*1800*/  @!P0 FMNMX R15, RZ, R2, !PT ;  /* 0x00000002ff0f8209 */ /* 0x000fe20007800000 */
[----:B------:R-:W-:Y:S06]  /*1810*/  @!P0 BRA `(.L_x_41) ;  /* 0x0000000000148947 */ /* 0x000fec0003800000 */
[----:B------:R-:W-:Y:S01]  /*1820*/  IMAD.U32 R2, RZ, RZ, UR4 ;  /* 0x00000004ff027e24 */ /* 0x000fe2000f8e00ff */
[----:B------:R-:W-:-:S04]  /*1830*/  ISETP.NE.AND P0, PT, R20, RZ, PT ;  /* 0x000000ff1400720c */ /* 0x000fc80003f05270 */
[----:B------:R-:W-:-:S13]  /*1840*/  ISETP.NE.OR P0, PT, R2, 0x1, P0 ;  /* 0x000000010200780c */ /* 0x000fda0000705670 */
[----:B------:R-:W-:-:S05]  /*1850*/  @!P0 FADD R10, R10, -R11 ;  /* 0x8000000b0a0a8221 */ /* 0x000fca0000000000 */
[----:B------:R-:W-:-:S07]  /*1860*/  @!P0 FMNMX R15, RZ, R10, !PT ;  /* 0x0000000aff0f8209 */ /* 0x000fce0007800000 */
.L_x_41:
[----:B------:R-:W-:Y:S05]  /*1870*/  BSYNC.RECONVERGENT B0 ;  /* 0x0000000000007941 */ /* 0x000fea0003800200 */
.L_x_38:
[----:B------:R-:W-:Y:S02]  /*1880*/  HFMA2 R3, -RZ, RZ, 0.96630859375, -0.0022525787353515625 ;  /* 0x3bbb989dff037431 */ /* 0x000fe400000001ff */
[----:B------:R-:W-:Y:S01]  /*1890*/  FMUL R12, R12, -UR5 ;  /* 0x800000050c0c7c20 */ /* 0x000fe20008400000 */
[----:B------:R-:W-:Y:S01]  /*18a0*/  IMAD.MOV.U32 R5, RZ, RZ, 0x437c0000 ;  /* 0x437c0000ff057424 */ /* 0x000fe200078e00ff */
[----:B------:R-:W0:Y:S02]  /*18b0*/  LDC R7, c[0x0][0x398] ;  /* 0x0000e600ff077b82 */ /* 0x000e240000000800 */
[----:B------:R-:W-:-:S04]  /*18c0*/  FFMA.SAT R2, R12, R3, 0.5 ;  /* 0x3f0000000c027423 */ /* 0x000fc80000002003 */
[----:B------:R-:W-:-:S04]  /*18d0*/  FFMA.RM R4, R2, R5, 12582913 ;  /* 0x4b40000102047423 */ /* 0x000fc80000004005 */
[C---:B------:R-:W-:Y:S01]  /*18e0*/  FADD R3, R4.reuse, -12583039 ;  /* 0xcb40007f04037421 */ /* 0x040fe20000000000 */
[----:B------:R-:W-:-:S03]  /*18f0*/  IMAD.SHL.U32 R4, R4, 0x800000, RZ ;  /* 0x0080000004047824 */ /* 0x000fc600078e00ff */
[C---:B------:R-:W-:Y:S02]  /*1900*/  FFMA R5, R12.reuse, 1.4426950216293334961, -R3 ;  /* 0x3fb8aa3b0c057823 */ /* 0x040fe40000000803 */
[----:B------:R-:W1:Y:S02]  /*1910*/  LDC.64 R2, c[0x0][0x390] ;  /* 0x0000e400ff027b82 */ /* 0x000e640000000a00 */
[----:B------:R-:W-:Y:S01]  /*1920*/  FFMA R5, R12, 1.925963033500011079e-08, R5 ;  /* 0x32a570600c057823 */ /* 0x000fe20000000005 */
[----:B0-----:R-:W-:-:S05]  /*1930*/  IMAD R7, R7, UR26, R0 ;  /* 0x0000001a07077c24 */ /* 0x001fca000f8e0200 */
[----:B------:R-:W0:Y:S01]  /*1940*/  MUFU.EX2 R5, R5 ;  /* 0x0000000500057308 */ /* 0x000e220000000800 */
[----:B-1----:R-:W-:-:S04]  /*1950*/  IMAD.WIDE.U32 R2, R7, 0x4, R2 ;  /* 0x0000000407027825 */ /* 0x002fc800078e0002 */
[----:B0-----:R-:W-:-:S04]  /*1960*/  FMUL R4, R4, R5 ;  /* 0x0000000504047220 */ /* 0x001fc80000400000 */
[----:B------:R-:W-:-:S05]  /*1970*/  FMUL R15, R4, R15 ;  /* 0x0000000f040f7220 */ /* 0x000fca0000400000 */
[----:B------:R-:W-:Y:S01]  /*1980*/  STG.E desc[UR22][R2.64], R15 ;  /* 0x0000000f02007986 */ /* 0x000fe2000c101916 */
[----:B------:R-:W-:Y:S05]  /*1990*/  EXIT ;  /* 0x000000000000794d */ /* 0x000fea0003800000 */
        .weak           $__internal_1_$__cuda_sm20_sqrt_rn_f32_slowpath
        .type           $__internal_1_$__cuda_sm20_sqrt_rn_f32_slowpath,@function
        .size           $__internal_1_$__cuda_sm20_sqrt_rn_f32_slowpath,($__internal_2_$__cuda_sm3x_div_rn_noftz_f32_slowpath - $__internal_1_$__cuda_sm20_sqrt_rn_f32_slowpath)
$__internal_1_$__cuda_sm20_sqrt_rn_f32_slowpath:
[----:B------:R-:W-:-:S13]  /*19a0*/  LOP3.LUT P0, RZ, R2, 0x7fffffff, RZ, 0xc0, !PT ;  /* 0x7fffffff02ff7812 */ /* 0x000fda000780c0ff */
[----:B------:R-:W-:Y:S01]  /*19b0*/  @!P0 MOV R25, R2 ;  /* 0x0000000200198202 */ /* 0x000fe20000000f00 */
[----:B------:R-:W-:Y:S06]  /*19c0*/  @!P0 BRA `(.L_x_42) ;  /* 0x0000000000408947 */ /* 0x000fec0003800000 */
[----:B------:R-:W-:-:S13]  /*19d0*/  FSETP.GEU.FTZ.AND P0, PT, R2, RZ, PT ;  /* 0x000000ff0200720b */ /* 0x000fda0003f1e000 */
[----:B------:R-:W-:Y:S01]  /*19e0*/  @!P0 IMAD.MOV.U32 R25, RZ, RZ, 0x7fffffff ;  /* 0x7fffffffff198424 */ /* 0x000fe200078e00ff */
[----:B------:R-:W-:Y:S06]  /*19f0*/  @!P0 BRA `(.L_x_42) ;  /* 0x0000000000348947 */ /* 0x000fec0003800000 */
[----:B------:R-:W-:-:S13]  /*1a00*/  FSETP.GTU.FTZ.AND P0, PT, |R2|, +INF , PT ;  /* 0x7f8000000200780b */ /* 0x000fda0003f1c200 */
[----:B------:R-:W-:Y:S01]  /*1a10*/  @P0 FADD.FTZ R25, R2, 1 ;  /* 0x3f80000002190421 */ /* 0x000fe20000010000 */
[----:B------:R-:W-:Y:S06]  /*1a20*/  @P0 BRA `(.L_x_42) ;  /* 0x0000000000280947 */ /* 0x000fec0003800000 */
[----:B------:R-:W-:-:S13]  /*1a30*/  FSETP.NEU.FTZ.AND P0, PT, |R2|, +INF , PT ;  /* 0x7f8000000200780b */ /* 0x000fda0003f1d200 */
[----:B------:R-:W-:-:S04]  /*1a40*/  @P0 FFMA R28, R2, 1.84467440737095516160e+19, RZ ;  /* 0x5f800000021c0823 */ /* 0x000fc800000000ff */
[----:B------:R-:W0:Y:S02]  /*1a50*/  @P0 MUFU.RSQ R27, R28 ;  /* 0x0000001c001b0308 */ /* 0x000e240000001400 */
[----:B0-----:R-:W-:Y:S01]  /*1a60*/  @P0 FMUL.FTZ R3, R28, R27 ;  /* 0x0000001b1c030220 */ /* 0x001fe20000410000 */
[----:B------:R-:W-:-:S03]  /*1a70*/  @P0 FMUL.FTZ R26, R27, 0.5 ;  /* 0x3f0000001b1a0820 */ /* 0x000fc60000410000 */
[----:B------:R-:W-:-:S04]  /*1a80*/  @P0 FADD.FTZ R25, -R3, -RZ ;  /* 0x800000ff03190221 */ /* 0x000fc80000010100 */
[----:B------:R-:W-:Y:S01]  /*1a90*/  @P0 FFMA R27, R3, R25, R28 ;  /* 0x00000019031b0223 */ /* 0x000fe2000000001c */
[----:B------:R-:W-:-:S03]  /*1aa0*/  @!P0 IMAD.MOV.U32 R25, RZ, RZ, R2 ;  /* 0x000000ffff198224 */ /* 0x000fc600078e0002 */
[----:B------:R-:W-:-:S04]  /*1ab0*/  @P0 FFMA R26, R27, R26, R3 ;  /* 0x0000001a1b1a0223 */ /* 0x000fc80000000003 */
[----:B------:R-:W-:-:S07]  /*1ac0*/  @P0 FMUL.FTZ R25, R26, 2.3283064365386962891e-10 ;  /* 0x2f8000001a190820 */ /* 0x000fce0000410000 */
.L_x_42:
[----:B------:R-:W-:Y:S01]  /*1ad0*/  MOV R2, R24 ;  /* 0x0000001800027202 */ /* 0x000fe20000000f00 */
[----:B------:R-:W-:-:S04]  /*1ae0*/  IMAD.MOV.U32 R3, RZ, RZ, 0x0 ;  /* 0x00000000ff037424 */ /* 0x000fc800078e00ff */
[----:B------:R-:W-:Y:S05]  /*1af0*/  RET.REL.NODEC R2 `(_Z16calculatePayoffsP13BarrierOptionP17curandStateXORWOWPfii) ;  /* 0xffffffe402407950 */ /* 0x000fea0003c3ffff */
        .weak           $__internal_2_$__cuda_sm3x_div_rn_noftz_f32_slowpath
        .type           $__internal_2_$__cuda_sm3x_div_rn_noftz_f32_slowpath,@function
        .size           $__internal_2_$__cuda_sm3x_div_rn_noftz_f32_slowpath,(.L_x_63 - $__internal_2_$__cuda_sm3x_div_rn_noftz_f32_slowpath)
$__internal_2_$__cuda_sm3x_div_rn_noftz_f32_slowpath:
[----:B------:R-:W-:Y:S01]  /*1b00*/  SHF.R.U32.HI R6, RZ, 0x17, R7 ;  /* 0x00000017ff067819 */ /* 0x000fe20000011607 */
[----:B------:R-:W-:Y:S02]  /*1b10*/  USHF.R.U32.HI UR4, URZ, 0x17, UR5 ;  /* 0x00000017ff047899 */ /* 0x000fe40008011605 */
[----:B------:R-:W-:Y:S02]  /*1b20*/  MOV R8, UR5 ;  /* 0x0000000500087c02 */ /* 0x000fe40008000f00 */
[----:B------:R-:W-:Y:S01]  /*1b30*/  LOP3.LUT R6, R6, 0xff, RZ, 0xc0, !PT ;  /* 0x000000ff06067812 */ /* 0x000fe200078ec0ff */
[----:B------:R-:W-:-:S04]  /*1b40*/  ULOP3.LUT UR4, UR4, 0xff, URZ, 0xc0, !UPT ;  /* 0x000000ff04047892 */ /* 0x000fc8000f8ec0ff */
[----:B------:R-:W-:Y:S01]  /*1b50*/  VIADD R9, R6, 0xffffffff ;  /* 0xffffffff06097836 */ /* 0x000fe20000000000 */
[----:B------:R-:W-:-:S04]  /*1b60*/  UIADD3 UR8, UPT, UPT, UR4, -0x1, URZ ;  /* 0xffffffff04087890 */ /* 0x000fc8000fffe0ff */
[----:B------:R-:W-:-:S13]  /*1b70*/  ISETP.GT.U32.AND P0, PT, R9, 0xfd, PT ;  /* 0x000000fd0900780c */ /* 0x000fda0003f04070 */
[----:B------:R-:W-:Y:S01]  /*1b80*/  VOTEU.ANY UP0, P0 ;  /* 0x0000000000ff7886 */ /* 0x000fe20000000100 */
[----:B------:R-:W-:-:S06]  /*1b90*/  UISETP.GT.U32.OR UP0, UPT, UR8, 0xfd, UP0 ;  /* 0x000000fd0800788c */ /* 0x000fcc0008704470 */
[----:B------:R-:W-:-:S13]  /*1ba0*/  PLOP3.LUT P0, PT, PT, PT, UP0, 0x80, 0x8 ;  /* 0x000000000008781c */ /* 0x000fda0003f0f008 */
[----:B------:R-:W-:Y:S01]  /*1bb0*/  @!P0 IMAD.MOV.U32 R5, RZ, RZ, RZ ;  /* 0x000000ffff058224 */ /* 0x000fe200078e00ff */
[----:B------:R-:W-:Y:S06]  /*1bc0*/  BRA.U !UP0, `(.L_x_43) ;  /* 0x0000000108687547 */ /* 0x000fec000b800000 */
[----:B------:R-:W-:Y:S01]  /*1bd0*/  IMAD.U32 R0, RZ, RZ, UR5 ;  /* 0x00000005ff007e24 */ /* 0x000fe2000f8e00ff */
[----:B------:R-:W-:Y:S01]  /*1be0*/  FSETP.GTU.FTZ.AND P1, PT, |R7|, +INF , PT ;  /* 0x7f8000000700780b */ /* 0x000fe20003f3c200 */
[----:B------:R-:W-:-:S03]  /*1bf0*/  IMAD.U32 R3, RZ, RZ, UR5 ;  /* 0x00000005ff037e24 */ /* 0x000fc6000f8e00ff */
[----:B------:R-:W-:Y:S02]  /*1c00*/  FSETP.GTU.FTZ.AND P0, PT, |R0|, +INF , PT ;  /* 0x7f8000000000780b */ /* 0x000fe40003f1c200 */
[----:B------:R-:W-:Y:S02]  /*1c10*/  MOV R0, R7 ;  /* 0x0000000700007202 */ /* 0x000fe40000000f00 */
        /* <DEDUP_REMOVED lines=14> */
[----:B------:R-:W-:Y:S02]  /*1d00*/  ISETP.LE.AND P0, PT, RZ, UR8, PT ;  /* 0x00000008ff007c0c */ /* 0x000fe4000bf03270 */
[----:B------:R-:W-:-:S11]  /*1d10*/  ISETP.GE.AND P1, PT, R9, RZ, PT ;  /* 0x000000ff0900720c */ /* 0x000fd60003f26270 */
[----:B------:R-:W-:Y:S01]  /*1d20*/  @P0 MOV R5, RZ ;  /* 0x000000ff00050202 */ /* 0x000fe20000000f00 */
[----:B------:R-:W-:Y:S02]  /*1d30*/  @!P0 IMAD.MOV.U32 R5, RZ, RZ, -0x40 ;  /* 0xffffffc0ff058424 */ /* 0x000fe400078e00ff */
[----:B------:R-:W-:Y:S01]  /*1d40*/  @!P0 FFMA R8, R3, 1.84467440737095516160e+19, RZ ;  /* 0x5f80000003088823 */ /* 0x000fe200000000ff */
[----:B------:R-:W-:Y:S02]  /*1d50*/  @!P1 FFMA R7, R0, 1.84467440737095516160e+19, RZ ;  /* 0x5f80000000079823 */ /* 0x000fe400000000ff */
[----:B------:R-:W-:-:S07]  /*1d60*/  @!P1 IADD3 R5, PT, PT, R5, 0x40, RZ ;  /* 0x0000004005059810 */ /* 0x000fce0007ffe0ff */
.L_x_43:
[----:B------:R-:W-:Y:S01]  /*1d70*/  LEA R0, R6, 0xc0800000, 0x17 ;  /* 0xc080000006007811 */ /* 0x000fe200078eb8ff */
[----:B------:R-:W-:-:S04]  /*1d80*/  UIADD3 UR4, UPT, UPT, UR4, -0x7f, URZ ;  /* 0xffffff8104047890 */ /* 0x000fc8000fffe0ff */
[----:B------:R-:W-:Y:S02]  /*1d90*/  IMAD.IADD R7, R7, 0x1, -R0 ;  /* 0x0000000107077824 */ /* 0x000fe400078e0a00 */
[----:B------:R-:W-:Y:S02]  /*1da0*/  MOV R17, UR4 ;  /* 0x0000000400117c02 */ /* 0x000fe40008000f00 */
[----:B------:R-:W0:Y:S01]  /*1db0*/  MUFU.RCP R3, R7 ;  /* 0x0000000700037308 */ /* 0x000e220000001000 */
[----:B------:R-:W-:Y:S01]  /*1dc0*/  FADD.FTZ R9, -R7, -RZ ;  /* 0x800000ff07097221 */ /* 0x000fe20000010100 */
[C---:B------:R-:W-:Y:S01]  /*1dd0*/  IADD3 R6, PT, PT, R17.reuse, 0x7f, -R6 ;  /* 0x0000007f11067810 */ /* 0x040fe20007ffe806 */
[----:B------:R-:W-:-:S04]  /*1de0*/  IMAD R0, R17, -0x800000, R8 ;  /* 0xff80000011007824 */ /* 0x000fc800078e0208 */
        /* <DEDUP_REMOVED lines=43> */
.L_x_49:
[----:B------:R-:W-:-:S04]  /*20a0*/  LOP3.LUT R0, R0, 0x80000000, RZ, 0xc0, !PT ;  /* 0x8000000000007812 */ /* 0x000fc800078ec0ff */
[----:B------:R-:W-:Y:S01]  /*20b0*/  LOP3.LUT R0, R0, 0x7f800000, RZ, 0xfc, !PT ;  /* 0x7f80000000007812 */ /* 0x000fe200078efcff */
[----:B------:R-:W-:Y:S06]  /*20c0*/  BRA `(.L_x_50) ;  /* 0x0000000000287947 */ /* 0x000fec0003800000 */
.L_x_48:
[----:B------:R-:W-:Y:S01]  /*20d0*/  IMAD R0, R6, 0x800000, R0 ;  /* 0x0080000006007824 */ /* 0x000fe200078e0200 */
[----:B------:R-:W-:Y:S06]  /*20e0*/  BRA `(.L_x_50) ;  /* 0x0000000000207947 */ /* 0x000fec0003800000 */
.L_x_47:
[----:B------:R-:W-:-:S04]  /*20f0*/  LOP3.LUT R0, R7, 0x80000000, R8, 0x48, !PT ;  /* 0x8000000007007812 */ /* 0x000fc800078e4808 */
[----:B------:R-:W-:Y:S01]  /*2100*/  LOP3.LUT R0, R0, 0x7f800000, RZ, 0xfc, !PT ;  /* 0x7f80000000007812 */ /* 0x000fe200078efcff */
[----:B------:R-:W-:Y:S06]  /*2110*/  BRA `(.L_x_50) ;  /* 0x0000000000147947 */ /* 0x000fec0003800000 */
.L_x_46:
[----:B------:R-:W-:Y:S01]  /*2120*/  LOP3.LUT R0, R7, 0x80000000, R8, 0x48, !PT ;  /* 0x8000000007007812 */ /* 0x000fe200078e4808 */
[----:B------:R-:W-:Y:S06]  /*2130*/  BRA `(.L_x_50) ;  /* 0x00000000000c7947 */ /* 0x000fec0003800000 */
.L_x_45:
[----:B------:R-:W0:Y:S01]  /*2140*/  MUFU.RSQ R0, -QNAN ;  /* 0xffc0000000007908 */ /* 0x000e220000001400 */
[----:B------:R-:W-:Y:S05]  /*2150*/  BRA `(.L_x_50) ;  /* 0x0000000000047947 */ /* 0x000fea0003800000 */
.L_x_44:
[----:B------:R-:W-:-:S07]  /*2160*/  FADD.FTZ R0, R3, R0 ;  /* 0x0000000003007221 */ /* 0x000fce0000010000 */
.L_x_50:
[----:B------:R-:W-:-:S04]  /*2170*/  HFMA2 R5, -RZ, RZ, 0, 0 ;  /* 0x00000000ff057431 */ /* 0x000fc800000001ff */
[----:B0-----:R-:W-:Y:S05]  /*2180*/  RET.REL.NODEC R4 `(_Z16calculatePayoffsP13BarrierOptionP17curandStateXORWOWPfii) ;  /* 0xffffffdc049c7950 */ /* 0x001fea0003c3ffff */
.L_x_51:
        /* <DEDUP_REMOVED lines=15> */
.L_x_63:


//--------------------- .text._Z14initRandStatesP17curandStateXORWOWmi --------------------------
	.section	.text._Z14initRandStatesP17curandStateXORWOWmi,"ax",@progbits
	.align	128
        .global         _Z14initRandStatesP17curandStateXORWOWmi
        .type           _Z14initRandStatesP17curandStateXORWOWmi,@function
        .size           _Z14initRandStatesP17curandStateXORWOWmi,(.L_x_66 - _Z14initRandStatesP17curandStateXORWOWmi)
        .other          _Z14initRandStatesP17curandStateXORWOWmi,@"STO_CUDA_ENTRY STV_DEFAULT"
_Z14initRandStatesP17curandStateXORWOWmi:
.text._Z14initRandStatesP17curandStateXORWOWmi:
[----:B------:R-:W-:Y:S01]  /*0000*/  LDC R1, c[0x0][0x37c] ;  /* 0x0000df00ff017b82 */ /* 0x000fe20000000800 */
[----:B------:R-:W0:Y:S01]  /*0010*/  S2R R0, SR_CTAID.X ;  /* 0x0000000000007919 */ /* 0x000e220000002500 */
[----:B------:R-:W0:Y:S01]  /*0020*/  LDCU UR4, c[0x0][0x360] ;  /* 0x00006c00ff0477ac */ /* 0x000e220008000800 */
[----:B------:R-:W0:Y:S01]  /*0030*/  S2R R3, SR_TID.X ;  /* 0x0000000000037919 */ /* 0x000e220000002100 */
[----:B------:R-:W1:Y:S01]  /*0040*/  LDCU UR5, c[0x0][0x390] ;  /* 0x00007200ff0577ac */ /* 0x000e620008000800 */
[----:B0-----:R-:W-:-:S05]  /*0050*/  IMAD R0, R0, UR4, R3 ;  /* 0x0000000400007c24 */ /* 0x001fca000f8e0203 */
[----:B-1----:R-:W-:-:S13]  /*0060*/  ISETP.GE.AND P0, PT, R0, UR5, PT ;  /* 0x0000000500007c0c */ /* 0x002fda000bf06270 */
[----:B------:R-:W-:Y:S05]  /*0070*/  @P0 EXIT ;  /* 0x000000000000094d */ /* 0x000fea0003800000 */
[----:B------:R-:W0:Y:S01]  /*0080*/  LDCU.64 UR6, c[0x0][0x388] ;  /* 0x00007100ff0677ac */ /* 0x000e220008000a00 */
[----:B------:R-:W1:Y:S01]  /*0090*/  LDC.64 R6, c[0x0][0x380] ;  /* 0x0000e000ff067b82 */ /* 0x000e620000000a00 */
[----:B------:R-:W-:Y:S01]  /*00a0*/  SHF.R.S32.HI R13, RZ, 0x1f, R0 ;  /* 0x0000001fff0d7819 */ /* 0x000fe20000011400 */
[----:B------:R-:W-:Y:S01]  /*00b0*/  BSSY.RECONVERGENT B0, `(.L_x_52) ;  /* 0x00000e3000007945 */ /* 0x000fe20003800200 */
[----:B------:R-:W2:Y:S01]  /*00c0*/  LDCU.64 UR4, c[0x0][0x358] ;  /* 0x00006b00ff0477ac */ /* 0x000ea20008000a00 */
[----:B0-----:R-:W-:-:S04]  /*00d0*/  IADD3 R2, P0, PT, R0, UR6, RZ ;  /* 0x0000000600027c10 */ /* 0x001fc8000ff1e0ff */
[----:B------:R-:W-:Y:S02]  /*00e0*/  IADD3.X R3, PT, PT, R13, UR7, RZ, P0, !PT ;  /* 0x000000070d037c10 */ /* 0x000fe400087fe4ff */
[----:B------:R-:W-:Y:S01]  /*00f0*/  LOP3.LUT R2, R2, 0xaad26b49, RZ, 0x3c, !PT ;  /* 0xaad26b4902027812 */ /* 0x000fe200078e3cff */
[C---:B-1----:R-:W-:Y:S01]  /*0100*/  IMAD.WIDE R6, R0.reuse, 0x30, R6 ;  /* 0x0000003000067825 */ /* 0x042fe200078e0206 */
[----:B------:R-:W-:Y:S02]  /*0110*/  LOP3.LUT R3, R3, 0xf7dcefdd, RZ, 0x3c, !PT ;  /* 0xf7dcefdd03037812 */ /* 0x000fe400078e3cff */
[----:B------:R-:W-:Y:S01]  /*0120*/  ISETP.NE.AND P0, PT, R0, RZ, PT ;  /* 0x000000ff0000720c */ /* 0x000fe20003f05270 */
[----:B------:R-:W-:Y:S02]  /*0130*/  IMAD R2, R2, 0x4182bed5, RZ ;  /* 0x4182bed502027824 */ /* 0x000fe400078e02ff */
[----:B------:R-:W-:Y:S02]  /*0140*/  IMAD R3, R3, -0x658354e5, RZ ;  /* 0x9a7cab1b03037824 */ /* 0x000fe400078e02ff */
[C---:B------:R-:W-:Y:S01]  /*0150*/  VIADD R5, R2.reuse, 0x75bcd15 ;  /* 0x075bcd1502057836 */ /* 0x040fe20000000000 */
[C---:B------:R-:W-:Y:S01]  /*0160*/  LOP3.LUT R8, R2.reuse, 0x159a55e5, RZ, 0x3c, !PT ;  /* 0x159a55e502087812 */ /* 0x040fe200078e3cff */
[C---:B------:R-:W-:Y:S01]  /*0170*/  VIADD R11, R2.reuse, 0x583f19 ;  /* 0x00583f19020b7836 */ /* 0x040fe20000000000 */
[----:B------:R-:W-:Y:S01]  /*0180*/  IADD3 R4, PT, PT, R2, 0x64f0c9, R3 ;  /* 0x0064f0c902047810 */ /* 0x000fe20007ffe003 */
[C---:B------:R-:W-:Y:S01]  /*0190*/  VIADD R9, R3.reuse, 0x1f123bb5 ;  /* 0x1f123bb503097836 */ /* 0x040fe20000000000 */
[----:B------:R-:W-:-:S03]  /*01a0*/  LOP3.LUT R10, R3, 0x5491333, RZ, 0x3c, !PT ;  /* 0x05491333030a7812 */ /* 0x000fc600078e3cff */
[----:B--2---:R0:W-:Y:S04]  /*01b0*/  STG.E.64 desc[UR4][R6.64], R4 ;  /* 0x0000000406007986 */ /* 0x0041e8000c101b04 */
[----:B------:R0:W-:Y:S04]  /*01c0*/  STG.E.64 desc[UR4][R6.64+0x8], R8 ;  /* 0x0000080806007986 */ /* 0x0001e8000c101b04 */
[----:B------:R0:W-:Y:S01]  /*01d0*/  STG.E.64 desc[UR4][R6.64+0x10], R10 ;  /* 0x0000100a06007986 */ /* 0x0001e2000c101b04 */
[----:B------:R-:W-:Y:S05]  /*01e0*/  @!P0 BRA `(.L_x_53) ;  /* 0x0000000c003c8947 */ /* 0x000fea0003800000 */
[----:B------:R-:W-:-:S07]  /*01f0*/  IMAD.MOV.U32 R12, RZ, RZ, RZ ;  /* 0x000000ffff0c7224 */ /* 0x000fce00078e00ff */
.L_x_59:
[----:B-1----:R-:W-:Y:S01]  /*0200*/  LOP3.LUT R2, R0, 0x3, RZ, 0xc0, !PT ;  /* 0x0000000300027812 */ /* 0x002fe200078ec0ff */
[----:B------:R-:W-:Y:S03]  /*0210*/  BSSY.RECONVERGENT B1, `(.L_x_54) ;  /* 0x00000c6000017945 */ /* 0x000fe60003800200 */
[----:B------:R-:W-:-:S04]  /*0220*/  ISETP.NE.U32.AND P0, PT, R2, RZ, PT ;  /* 0x000000ff0200720c */ /* 0x000fc80003f05070 */
[----:B------:R-:W-:-:S13]  /*0230*/  ISETP.NE.AND.EX P0, PT, RZ, RZ, PT, P0 ;  /* 0x000000ffff00720c */ /* 0x000fda0003f05300 */
[----:B------:R-:W-:Y:S05]  /*0240*/  @!P0 BRA `(.L_x_55) ;  /* 0x0000000c00088947 */ /* 0x000fea0003800000 */
[----:B0-----:R-:W0:Y:S01]  /*0250*/  LDC.64 R8, c[0x4][RZ] ;  /* 0x01000000ff087b82 */ /* 0x001e220000000a00 */
[----:B------:R-:W-:Y:S02]  /*0260*/  IMAD.MOV.U32 R14, RZ, RZ, RZ ;  /* 0x000000ffff0e7224 */ /* 0x000fe400078e00ff */
[----:B0-----:R-:W-:-:S07]  /*0270*/  IMAD.WIDE.U32 R8, R12, 0xc80, R8 ;  /* 0x00000c800c087825 */ /* 0x001fce00078e0008 */
.L_x_58:
[----:B-1----:R-:W-:Y:S01]  /*0280*/  IMAD.MOV.U32 R15, RZ, RZ, RZ ;  /* 0x000000ffff0f7224 */ /* 0x002fe200078e00ff */
[----:B------:R-:W-:Y:S01]  /*0290*/  CS2R R2, SRZ ;  /* 0x0000000000027805 */ /* 0x000fe2000001ff00 */
[----:B------:R-:W-:Y:S01]  /*02a0*/  IMAD.MOV.U32 R17, RZ, RZ, RZ ;  /* 0x000000ffff117224 */ /* 0x000fe200078e00ff */
[----:B------:R-:W-:-:S07]  /*02b0*/  CS2R R4, SRZ ;  /* 0x0000000000047805 */ /* 0x000fce000001ff00 */
.L_x_57:
[----:B------:R-:W-:-:S05]  /*02c0*/  IMAD.WIDE.U32 R10, R17, 0x4, R6 ;  /* 0x00000004110a7825 */ /* 0x000fca00078e0006 */
[----:B------:R0:W5:Y:S01]  /*02d0*/  LDG.E R16, desc[UR4][R10.64+0x4] ;  /* 0x000004040a107981 */ /* 0x000162000c1e1900 */
[----:B------:R-:W-:-:S07]  /*02e0*/  IMAD.MOV.U32 R19, RZ, RZ, RZ ;  /* 0x000000ffff137224 */ /* 0x000fce00078e00ff */
.L_x_56:
[----:B-----5:R-:W-:Y:S01]  /*02f0*/  SHF.R.U32.HI R24, RZ, R19, R16 ;  /* 0x00000013ff187219 */ /* 0x020fe20000011610 */
[----:B0-----:R-:W-:-:S03]  /*0300*/  IMAD.SHL.U32 R10, R17, 0x20, RZ ;  /* 0x00000020110a7824 */ /* 0x001fc600078e00ff */
[----:B------:R-:W-:Y:S01]  /*0310*/  LOP3.LUT R11, R24, 0x1, RZ, 0xc0, !PT ;  /* 0x00000001180b7812 */ /* 0x000fe200078ec0ff */
[----:B------:R-:W-:-:S03]  /*0320*/  IMAD.IADD R10, R10, 0x1, R19 ;  /* 0x000000010a0a7824 */ /* 0x000fc600078e0213 */
[----:B------:R-:W-:Y:S01]  /*0330*/  ISETP.NE.U32.AND P0, PT, R11, 0x1, PT ;  /* 0x000000010b00780c */ /* 0x000fe20003f05070 */
[----:B------:R-:W-:-:S03]  /*0340*/  IMAD R11, R10, 0x5, RZ ;  /* 0x000000050a0b7824 */ /* 0x000fc600078e02ff */
[----:B------:R-:W-:Y:S01]  /*0350*/  R2P PR, R24, 0x7e ;  /* 0x0000007e18007804 */ /* 0x000fe20000000000 */
[----:B------:R-:W-:-:S08]  /*0360*/  IMAD.WIDE.U32 R10, R11, 0x4, R8 ;  /* 0x000000040b0a7825 */ /* 0x000fd000078e0008 */
[----:B------:R-:W2:Y:S04]  /*0370*/  @!P0 LDG.E R18, desc[UR4][R10.64] ;  /* 0x000000040a128981 */ /* 0x000ea8000c1e1900 */
[----:B------:R-:W3:Y:S04]  /*0380*/  @!P0 LDG.E R20, desc[UR4][R10.64+0x10] ;  /* 0x000010040a148981 */ /* 0x000ee8000c1e1900 */
[----:B------:R-:W4:Y:S04]  /*0390*/  @P1 LDG.E R22, desc[UR4][R10.64+0x14] ;  /* 0x000014040a161981 */ /* 0x000f28000c1e1900 */
[----:B------:R-:W4:Y:S04]  /*03a0*/  @P2 LDG.E R26, desc[UR4][R10.64+0x28] ;  /* 0x000028040a1a2981 */ /* 0x000f28000c1e1900 */
[----:B------:R-:W4:Y:S04]  /*03b0*/  @!P0 LDG.E R21, desc[UR4][R10.64+0x4] ;  /* 0x000004040a158981 */ /* 0x000f28000c1e1900 */
[----:B------:R-:W4:Y:S04]  /*03c0*/  @!P0 LDG.E R23, desc[UR4][R10.64+0xc] ;  /* 0x00000c040a178981 */ /* 0x000f28000c1e1900 */
[----:B------:R-:W4:Y:S04]  /*03d0*/  @P1 LDG.E R25, desc[UR4][R10.64+0x18] ;  /* 0x000018040a191981 */ /* 0x000f28000c1e1900 */
[----:B------:R-:W4:Y:S04]  /*03e0*/  @P3 LDG.E R28, desc[UR4][R10.64+0x3c] ;  /* 0x00003c040a1c3981 */ /* 0x000f28000c1e1900 */
[----:B------:R-:W4:Y:S01]  /*03f0*/  @P6 LDG.E R27, desc[UR4][R10.64+0x7c] ;  /* 0x00007c040a1b6981 */ /* 0x000f22000c1e1900 */
[----:B--2---:R-:W-:-:S03]  /*0400*/  @!P0 LOP3.LUT R15, R15, R18, RZ, 0x3c, !PT ;  /* 0x000000120f0f8212 */ /* 0x004fc600078e3cff */
[----:B------:R-:W2:Y:S01]  /*0410*/  @!P0 LDG.E R18, desc[UR4][R10.64+0x8] ;  /* 0x000008040a128981 */ /* 0x000ea2000c1e1900 */
[----:B---3--:R-:W-:-:S03]  /*0420*/  @!P0 LOP3.LUT R3, R3, R20, RZ, 0x3c, !PT ;  /* 0x0000001403038212 */ /* 0x008fc600078e3cff */
[----:B------:R-:W3:Y:S01]  /*0430*/  @P1 LDG.E R20, desc[UR4][R10.64+0x24] ;  /* 0x000024040a141981 */ /* 0x000ee2000c1e1900 */
[----:B----4-:R-:W-:-:S03]  /*0440*/  @P1 LOP3.LUT R15, R15, R22, RZ, 0x3c, !PT ;  /* 0x000000160f0f1212 */ /* 0x010fc600078e3cff */
[----:B------:R-:W4:Y:S01]  /*0450*/  @P2 LDG.E R22, desc[UR4][R10.64+0x38] ;  /* 0x000038040a162981 */ /* 0x000f22000c1e1900 */
[----:B------:R-:W-:-:S03]  /*0460*/  @P2 LOP3.LUT R15, R15, R26, RZ, 0x3c, !PT ;  /* 0x0000001a0f0f2212 */ /* 0x000fc600078e3cff */
[----:B------:R-:W4:Y:S01]  /*0470*/  @P4 LDG.E R26, desc[UR4][R10.64+0x50] ;  /* 0x000050040a1a4981 */ /* 0x000f22000c1e1900 */
[----:B------:R-:W-:-:S03]  /*0480*/  @!P0 LOP3.LUT R4, R4, R21, RZ, 0x3c, !PT ;  /* 0x0000001504048212 */ /* 0x000fc600078e3cff */
[----:B------:R-:W4:Y:S01]  /*0490*/  @P1 LDG.E R21, desc[UR4][R10.64+0x20] ;  /* 0x000020040a151981 */ /* 0x000f22000c1e1900 */
[----:B------:R-:W-:-:S03]  /*04a0*/  @!P0 LOP3.LUT R2, R2, R23, RZ, 0x3c, !PT ;  /* 0x0000001702028212 */ /* 0x000fc600078e3cff */
[----:B------:R-:W4:Y:S01]  /*04b0*/  @P2 LDG.E R23, desc[UR4][R10.64+0x2c] ;  /* 0x00002c040a172981 */ /* 0x000f22000c1e1900 */
[----:B------:R-:W-:-:S03]  /*04c0*/  @P1 LOP3.LUT R4, R4, R25, RZ, 0x3c, !PT ;  /* 0x0000001904041212 */ /* 0x000fc600078e3cff */
[----:B------:R-:W4:Y:S01]  /*04d0*/  @P2 LDG.E R25, desc[UR4][R10.64+0x34] ;  /* 0x000034040a192981 */ /* 0x000f22000c1e1900 */
[----:B--2---:R-:W-:-:S03]  /*04e0*/  @!P0 LOP3.LUT R5, R5, R18, RZ, 0x3c, !PT ;  /* 0x0000001205058212 */ /* 0x004fc600078e3cff */
[----:B------:R-:W2:Y:S01]  /*04f0*/  @P1 LDG.E R18, desc[UR4][R10.64+0x1c] ;  /* 0x00001c040a121981 */ /* 0x000ea2000c1e1900 */
[----:B---3--:R-:W-:-:S03]  /*0500*/  @P1 LOP3.LUT R3, R3, R20, RZ, 0x3c, !PT ;  /* 0x0000001403031212 */ /* 0x008fc600078e3cff */
[----:B------:R-:W3:Y:S01]  /*0510*/  @P2 LDG.E R20, desc[UR4][R10.64+0x30] ;  /* 0x000030040a142981 */ /* 0x000ee2000c1e1900 */
[----:B----4-:R-:W-:-:S03]  /*0520*/  @P2 LOP3.LUT R3, R3, R22, RZ, 0x3c, !PT ;  /* 0x0000001603032212 */ /* 0x010fc600078e3cff */
[----:B------:R-:W4:Y:S01]  /*0530*/  @P3 LDG.E R22, desc[UR4][R10.64+0x4c] ;  /* 0x00004c040a163981 */ /* 0x000f22000c1e1900 */
[----:B------:R-:W-:-:S04]  /*0540*/  @P3 LOP3.LUT R15, R15, R28, RZ, 0x3c, !PT ;  /* 0x0000001c0f0f3212 */ /* 0x000fc800078e3cff */
[----:B------:R-:W-:Y:S02]  /*0550*/  @P4 LOP3.LUT R15, R15, R26, RZ, 0x3c, !PT ;  /* 0x0000001a0f0f4212 */ /* 0x000fe400078e3cff */
[----:B------:R-:W-:Y:S01]  /*0560*/  @P1 LOP3.LUT R2, R2, R21, RZ, 0x3c, !PT ;  /* 0x0000001502021212 */ /* 0x000fe200078e3cff */
[----:B------:R-:W4:Y:S04]  /*0570*/  @P5 LDG.E R26, desc[UR4][R10.64+0x64] ;  /* 0x000064040a1a5981 */ /* 0x000f28000c1e1900 */
[----:B------:R-:W4:Y:S01]  /*0580*/  @P3 LDG.E R21, desc[UR4][R10.64+0x40] ;  /* 0x000040040a153981 */ /* 0x000f22000c1e1900 */
[----:B------:R-:W-:Y:S02]  /*0590*/  @P2 LOP3.LUT R4, R4, R23, RZ, 0x3c, !PT ;  /* 0x0000001704042212 */ /* 0x000fe400078e3cff */
[----:B------:R-:W-:Y:S01]  /*05a0*/  @P2 LOP3.LUT R2, R2, R25, RZ, 0x3c, !PT ;  /* 0x0000001902022212 */ /* 0x000fe200078e3cff */
[----:B------:R-:W4:Y:S04]  /*05b0*/  @P3 LDG.E R23, desc[UR4][R10.64+0x48] ;  /* 0x000048040a173981 */ /* 0x000f28000c1e1900 */
[----:B------:R-:W4:Y:S01]  /*05c0*/  @P4 LDG.E R25, desc[UR4][R10.64+0x54] ;  /* 0x000054040a194981 */ /* 0x000f22000c1e1900 */
[----:B--2---:R-:W-:-:S03]  /*05d0*/  @P1 LOP3.LUT R5, R5, R18, RZ, 0x3c, !PT ;  /* 0x0000001205051212 */ /* 0x004fc600078e3cff */
[----:B------:R-:W2:Y:S01]  /*05e0*/  @P3 LDG.E R18, desc[UR4][R10.64+0x44] ;  /* 0x000044040a123981 */ /* 0x000ea2000c1e1900 */
[----:B---3--:R-:W-:-:S03]  /*05f0*/  @P2 LOP3.LUT R5, R5, R20, RZ, 0x3c, !PT ;  /* 0x0000001405052212 */ /* 0x008fc600078e3cff */
[----:B------:R-:W3:Y:S01]  /*0600*/  @P4 LDG.E R20, desc[UR4][R10.64+0x58] ;  /* 0x000058040a144981 */ /* 0x000ee2000c1e1900 */
[----:B----4-:R-:W-:-:S03]  /*0610*/  @P3 LOP3.LUT R3, R3, R22, RZ, 0x3c, !PT ;  /* 0x0000001603033212 */ /* 0x010fc600078e3cff */
[----:B------:R-:W4:Y:S01]  /*0620*/  @P4 LDG.E R22, desc[UR4][R10.64+0x60] ;  /* 0x000060040a164981 */ /* 0x000f22000c1e1900 */
[----:B------:R-:W-:Y:S02]  /*0630*/  LOP3.LUT P0, RZ, R24, 0x80, RZ, 0xc0, !PT ;  /* 0x0000008018ff7812 */ /* 0x000fe4000780c0ff */
[----:B------:R-:W-:Y:S02]  /*0640*/  @P5 LOP3.LUT R15, R15, R26, RZ, 0x3c, !PT ;  /* 0x0000001a0f0f5212 */ /* 0x000fe400078e3cff */
[----:B------:R-:W4:Y:S01]  /*0650*/  @P6 LDG.E R26, desc[UR4][R10.64+0x78] ;  /* 0x000078040a1a6981 */ /* 0x000f22000c1e1900 */
[----:B------:R-:W-:-:S03]  /*0660*/  @P3 LOP3.LUT R4, R4, R21, RZ, 0x3c, !PT ;  /* 0x0000001504043212 */ /* 0x000fc600078e3cff */
[----:B------:R-:W4:Y:S01]  /*0670*/  @P4 LDG.E R21, desc[UR4][R10.64+0x5c] ;  /* 0x00005c040a154981 */ /* 0x000f22000c1e1900 */
[----:B------:R-:W-:-:S03]  /*0680*/  @P3 LOP3.LUT R2, R2, R23, RZ, 0x3c, !PT ;  /* 0x0000001702023212 */ /* 0x000fc600078e3cff */
[----:B------:R-:W4:Y:S01]  /*0690*/  @P5 LDG.E R23, desc[UR4][R10.64+0x68] ;  /* 0x000068040a175981 */ /* 0x000f22000c1e1900 */
[----:B------:R-:W-:-:S03]  /*06a0*/  @P4 LOP3.LUT R4, R4, R25, RZ, 0x3c, !PT ;  /* 0x0000001904044212 */ /* 0x000fc600078e3cff */
[----:B------:R-:W4:Y:S01]  /*06b0*/  @P5 LDG.E R25, desc[UR4][R10.64+0x70] ;  /* 0x000070040a195981 */ /* 0x000f22000c1e1900 */
[----:B--2---:R-:W-:-:S03]  /*06c0*/  @P3 LOP3.LUT R5, R5, R18, RZ, 0x3c, !PT ;  /* 0x0000001205053212 */ /* 0x004fc600078e3cff */
[----:B------:R-:W2:Y:S01]  /*06d0*/  @P5 LDG.E R18, desc[UR4][R10.64+0x6c] ;  /* 0x00006c040a125981 */ /* 0x000ea2000c1e1900 */
[----:B---3--:R-:W-:-:S03]  /*06e0*/  @P4 LOP3.LUT R5, R5, R20, RZ, 0x3c, !PT ;  /* 0x0000001405054212 */ /* 0x008fc600078e3cff */
[----:B------:R-:W3:Y:S01]  /*06f0*/  @P5 LDG.E R20, desc[UR4][R10.64+0x74] ;  /* 0x000074040a145981 */ /* 0x000ee2000c1e1900 */
[----:B----4-:R-:W-:-:S03]  /*0700*/  @P4 LOP3.LUT R3, R3, R22, RZ, 0x3c, !PT ;  /* 0x0000001603034212 */ /* 0x010fc600078e3cff */
[----:B------:R-:W4:Y:S01]  /*0710*/  @P0 LDG.E R22, desc[UR4][R10.64+0x8c] ;  /* 0x00008c040a160981 */ /* 0x000f22000c1e1900 */
[----:B------:R-:W-:-:S03]  /*0720*/  @P6 LOP3.LUT R15, R15, R26, RZ, 0x3c, !PT ;  /* 0x0000001a0f0f6212 */ /* 0x000fc600078e3cff */
        /* <DEDUP_REMOVED lines=13> */
[----:B------:R-:W-:Y:S02]  /*0800*/  @P6 LOP3.LUT R4, R4, R27, RZ, 0x3c, !PT ;  /* 0x0000001b04046212 */ /* 0x000fe400078e3cff */
[----:B------:R-:W-:Y:S02]  /*0810*/  @P6 LOP3.LUT R2, R2, R21, RZ, 0x3c, !PT ;  /* 0x0000001502026212 */ /* 0x000fe400078e3cff */
[----:B------:R-:W-:Y:S02]  /*0820*/  @P0 LOP3.LUT R4, R4, R23, RZ, 0x3c, !PT ;  /* 0x0000001704040212 */ /* 0x000fe400078e3cff */
[----:B------:R-:W-:Y:S02]  /*0830*/  @P0 LOP3.LUT R2, R2, R25, RZ, 0x3c, !PT ;  /* 0x0000001902020212 */ /* 0x000fe400078e3cff */
[----:B--2---:R-:W-:Y:S02]  /*0840*/  @P6 LOP3.LUT R5, R5, R18, RZ, 0x3c, !PT ;  /* 0x0000001205056212 */ /* 0x004fe400078e3cff */
[----:B---3--:R-:W-:-:S02]  /*0850*/  @P6 LOP3.LUT R3, R3, R20, RZ, 0x3c, !PT ;  /* 0x0000001403036212 */ /* 0x008fc400078e3cff */
[----:B----4-:R-:W-:Y:S02]  /*0860*/  @P0 LOP3.LUT R5, R5, R22, RZ, 0x3c, !PT ;  /* 0x0000001605050212 */ /* 0x010fe400078e3cff */
[----:B------:R-:W-:Y:S02]  /*0870*/  @P0 LOP3.LUT R3, R3, R26, RZ, 0x3c, !PT ;  /* 0x0000001a03030212 */ /* 0x000fe400078e3cff */
[----:B------:R-:W-:-:S13]  /*0880*/  R2P PR, R24.B1, 0x7f ;  /* 0x0000007f18007804 */ /* 0x000fda0000001000 */
[----:B------:R-:W2:Y:S04]  /*0890*/  @P0 LDG.E R18, desc[UR4][R10.64+0xa0] ;  /* 0x0000a0040a120981 */ /* 0x000ea8000c1e1900 */
[----:B------:R-:W3:Y:S04]  /*08a0*/  @P1 LDG.E R22, desc[UR4][R10.64+0xb4] ;  /* 0x0000b4040a161981 */ /* 0x000ee8000c1e1900 */
[----:B------:R-:W4:Y:S04]  /*08b0*/  @P2 LDG.E R26, desc[UR4][R10.64+0xc8] ;  /* 0x0000c8040a1a2981 */ /* 0x000f28000c1e1900 */
[----:B------:R-:W4:Y:S04]  /*08c0*/  @P3 LDG.E R28, desc[UR4][R10.64+0xdc] ;  /* 0x0000dc040a1c3981 */ /* 0x000f28000c1e1900 */
[----:B------:R-:W4:Y:S04]  /*08d0*/  @P0 LDG.E R23, desc[UR4][R10.64+0xa4] ;  /* 0x0000a4040a170981 */ /* 0x000f28000c1e1900 */
[----:B------:R-:W4:Y:S04]  /*08e0*/  @P0 LDG.E R20, desc[UR4][R10.64+0xa8] ;  /* 0x0000a8040a140981 */ /* 0x000f28000c1e1900 */
[----:B------:R-:W4:Y:S04]  /*08f0*/  @P4 LDG.E R25, desc[UR4][R10.64+0xf0] ;  /* 0x0000f0040a194981 */ /* 0x000f28000c1e1900 */
        /* <DEDUP_REMOVED lines=21> */
[----:B------:R-:W-:Y:S02]  /*0a50*/  LOP3.LUT P0, RZ, R24, 0x8000, RZ, 0xc0, !PT ;  /* 0x0000800018ff7812 */ /* 0x000fe4000780c0ff */
[----:B----4-:R-:W-:Y:S01]  /*0a60*/  @P5 LOP3.LUT R15, R15, R26, RZ, 0x3c, !PT ;  /* 0x0000001a0f0f5212 */ /* 0x010fe200078e3cff */
[----:B------:R-:W4:Y:S04]  /*0a70*/  @P3 LDG.E R24, desc[UR4][R10.64+0xe4] ;  /* 0x0000e4040a183981 */ /* 0x000f28000c1e1900 */
[----:B------:R-:W2:Y:S01]  /*0a80*/  @P6 LDG.E R26, desc[UR4][R10.64+0x118] ;  /* 0x000118040a1a6981 */ /* 0x000ea2000c1e1900 */
        /* <DEDUP_REMOVED lines=8> */
[----:B---3--:R-:W-:-:S03]  /*0b10*/  @P2 LOP3.LUT R3, R3, R22, RZ, 0x3c, !PT ;  /* 0x0000001603032212 */ /* 0x008fc600078e3cff */
[----:B------:R-:W3:Y:S01]  /*0b20*/  @P4 LDG.E R22, desc[UR4][R10.64+0x100] ;  /* 0x000100040a164981 */ /* 0x000ee2000c1e1900 */
[----:B--2---:R-:W-:-:S03]  /*0b30*/  @P6 LOP3.LUT R15, R15, R26, RZ, 0x3c, !PT ;  /* 0x0000001a0f0f6212 */ /* 0x004fc600078e3cff */
[----:B------:R-:W2:Y:S01]  /*0b40*/  @P0 LDG.E R26, desc[UR4][R10.64+0x12c] ;  /* 0x00012c040a1a0981 */ /* 0x000ea2000c1e1900 */
[----:B----4-:R-:W-:-:S03]  /*0b50*/  @P2 LOP3.LUT R2, R2, R23, RZ, 0x3c, !PT ;  /* 0x0000001702022212 */ /* 0x010fc600078e3cff */
[----:B------:R-:W4:Y:S01]  /*0b60*/  @P4 LDG.E R23, desc[UR4][R10.64+0xfc] ;  /* 0x0000fc040a174981 */ /* 0x000f22000c1e1900 */
[----:B------:R-:W-:-:S03]  /*0b70*/  @P2 LOP3.LUT R5, R5, R20, RZ, 0x3c, !PT ;  /* 0x0000001405052212 */ /* 0x000fc600078e3cff */
[----:B------:R-:W4:Y:S01]  /*0b80*/  @P4 LDG.E R20, desc[UR4][R10.64+0xf8] ;  /* 0x0000f8040a144981 */ /* 0x000f22000c1e1900 */
[----:B------:R-:W-:Y:S02]  /*0b90*/  @P3 LOP3.LUT R2, R2, R27, RZ, 0x3c, !PT ;  /* 0x0000001b02023212 */ /* 0x000fe400078e3cff */
[----:B------:R-:W-:Y:S01]  /*0ba0*/  @P3 LOP3.LUT R4, R4, R25, RZ, 0x3c, !PT ;  /* 0x0000001904043212 */ /* 0x000fe200078e3cff */
[----:B------:R-:W4:Y:S01]  /*0bb0*/  @P5 LDG.E R27, desc[UR4][R10.64+0x110] ;  /* 0x000110040a1b5981 */ /* 0x000f22000c1e1900 */
[----:B------:R-:W-:-:S03]  /*0bc0*/  @P3 LOP3.LUT R5, R5, R24, RZ, 0x3c, !PT ;  /* 0x0000001805053212 */ /* 0x000fc600078e3cff */
[----:B------:R-:W4:Y:S04]  /*0bd0*/  @P5 LDG.E R25, desc[UR4][R10.64+0x108] ;  /* 0x000108040a195981 */ /* 0x000f28000c1e1900 */
        /* <DEDUP_REMOVED lines=19> */
[----:B------:R-:W-:-:S05]  /*0d10*/  VIADD R19, R19, 0x10 ;  /* 0x0000001013137836 */ /* 0x000fca0000000000 */
[----:B------:R-:W-:Y:S02]  /*0d20*/  ISETP.NE.AND P1, PT, R19, 0x20, PT ;  /* 0x000000201300780c */ /* 0x000fe40003f25270 */
[----:B------:R-:W-:Y:S02]  /*0d30*/  @P5 LOP3.LUT R3, R3, R18, RZ, 0x3c, !PT ;  /* 0x0000001203035212 */ /* 0x000fe400078e3cff */
[----:B------:R-:W-:Y:S02]  /*0d40*/  @P6 LOP3.LUT R4, R4, R21, RZ, 0x3c, !PT ;  /* 0x0000001504046212 */ /* 0x000fe400078e3cff */
[----:B---3--:R-:W-:-:S04]  /*0d50*/  @P6 LOP3.LUT R3, R3, R22, RZ, 0x3c, !PT ;  /* 0x0000001603036212 */ /* 0x008fc800078e3cff */
[----:B--2---:R-:W-:Y:S02]  /*0d60*/  @P0 LOP3.LUT R3, R3, R26, RZ, 0x3c, !PT ;  /* 0x0000001a03030212 */ /* 0x004fe400078e3cff */
[----:B----4-:R-:W-:Y:S02]  /*0d70*/  @P6 LOP3.LUT R2, R2, R23, RZ, 0x3c, !PT ;  /* 0x0000001702026212 */ /* 0x010fe400078e3cff */
[----:B------:R-:W-:Y:S02]  /*0d80*/  @P6 LOP3.LUT R5, R5, R20, RZ, 0x3c, !PT ;  /* 0x0000001405056212 */ /* 0x000fe400078e3cff */
[----:B------:R-:W-:Y:S02]  /*0d90*/  @P0 LOP3.LUT R2, R2, R27, RZ, 0x3c, !PT ;  /* 0x0000001b02020212 */ /* 0x000fe400078e3cff */
[----:B------:R-:W-:Y:S02]  /*0da0*/  @P0 LOP3.LUT R4, R4, R25, RZ, 0x3c, !PT ;  /* 0x0000001904040212 */ /* 0x000fe400078e3cff */
[----:B------:R-:W-:Y:S01]  /*0db0*/  @P0 LOP3.LUT R5, R5, R24, RZ, 0x3c, !PT ;  /* 0x0000001805050212 */ /* 0x000fe200078e3cff */
[----:B------:R-:W-:Y:S06]  /*0dc0*/  @P1 BRA `(.L_x_56) ;  /* 0xfffffff400481947 */ /* 0x000fec000383ffff */
[----:B------:R-:W-:-:S05]  /*0dd0*/  VIADD R17, R17, 0x1 ;  /* 0x0000000111117836 */ /* 0x000fca0000000000 */
[----:B------:R-:W-:-:S13]  /*0de0*/  ISETP.NE.AND P0, PT, R17, 0x5, PT ;  /* 0x000000051100780c */ /* 0x000fda0003f05270 */
[----:B------:R-:W-:Y:S05]  /*0df0*/  @P0 BRA `(.L_x_57) ;  /* 0xfffffff400300947 */ /* 0x000fea000383ffff */
[----:B------:R1:W-:Y:S01]  /*0e00*/  STG.E.64 desc[UR4][R6.64+0x8], R4 ;  /* 0x0000080406007986 */ /* 0x0003e2000c101b04 */
[----:B------:R-:W-:Y:S01]  /*0e10*/  VIADD R14, R14, 0x1 ;  /* 0x000000010e0e7836 */ /* 0x000fe20000000000 */
[----:B------:R-:W-:Y:S02]  /*0e20*/  LOP3.LUT R11, R0, 0x3, RZ, 0xc0, !PT ;  /* 0x00000003000b7812 */ /* 0x000fe400078ec0ff */
[----:B------:R1:W-:Y:S02]  /*0e30*/  STG.E.64 desc[UR4][R6.64+0x10], R2 ;  /* 0x0000100206007986 */ /* 0x0003e4000c101b04 */
[----:B------:R-:W-:Y:S02]  /*0e40*/  ISETP.GE.U32.AND P0, PT, R14, R11, PT ;  /* 0x0000000b0e00720c */ /* 0x000fe40003f06070 */
[----:B------:R1:W-:Y:S11]  /*0e50*/  STG.E desc[UR4][R6.64+0x4], R15 ;  /* 0x0000040f06007986 */ /* 0x0003f6000c101904 */
[----:B------:R-:W-:Y:S05]  /*0e60*/  @!P0 BRA `(.L_x_58) ;  /* 0xfffffff400048947 */ /* 0x000fea000383ffff */
.L_x_55:
[----:B------:R-:W-:Y:S05]  /*0e70*/  BSYNC.RECONVERGENT B1 ;  /* 0x0000000000017941 */ /* 0x000fea0003800200 */
.L_x_54:
[----:B------:R-:W-:Y:S01]  /*0e80*/  ISETP.GT.U32.AND P0, PT, R0, 0x3, PT ;  /* 0x000000030000780c */ /* 0x000fe20003f04070 */
[----:B------:R-:W-:Y:S01]  /*0e90*/  VIADD R12, R12, 0x1 ;  /* 0x000000010c0c7836 */ /* 0x000fe20000000000 */
[--C-:B------:R-:W-:Y:S02]  /*0ea0*/  SHF.R.U64 R0, R0, 0x2, R13.reuse ;  /* 0x0000000200007819 */ /* 0x100fe4000000120d */
[----:B------:R-:W-:Y:S02]  /*0eb0*/  ISETP.GT.U32.AND.EX P0, PT, R13, RZ, PT, P0 ;  /* 0x000000ff0d00720c */ /* 0x000fe40003f04100 */
[----:B------:R-:W-:-:S11]  /*0ec0*/  SHF.R.U32.HI R13, RZ, 0x2, R13 ;  /* 0x00000002ff0d7819 */ /* 0x000fd6000001160d */
[----:B------:R-:W-:Y:S05]  /*0ed0*/  @P0 BRA `(.L_x_59) ;  /* 0xfffffff000c80947 */ /* 0x000fea000383ffff */
.L_x_53:
[----:B------:R-:W-:Y:S05]  /*0ee0*/  BSYNC.RECONVERGENT B0 ;  /* 0x0000000000007941 */ /* 0x000fea0003800200 */
.L_x_52:
[----:B------:R-:W-:Y:S04]  /*0ef0*/  STG.E.64 desc[UR4][R6.64+0x18], RZ ;  /* 0x000018ff06007986 */ /* 0x000fe8000c101b04 */
[----:B------:R-:W-:Y:S04]  /*0f00*/  STG.E desc[UR4][R6.64+0x20], RZ ;  /* 0x000020ff06007986 */ /* 0x000fe8000c101904 */
[----:B------:R-:W-:Y:S01]  /*0f10*/  STG.E.64 desc[UR4][R6.64+0x28], RZ ;  /* 0x000028ff06007986 */ /* 0x000fe2000c101b04 */
[----:B------:R-:W-:Y:S05]  /*0f20*/  EXIT ;  /* 0x000000000000794d */ /* 0x000fea0003800000 */
.L_x_60:
        /* <DEDUP_REMOVED lines=13> */
.L_x_66:


//--------------------- .nv.global.init           --------------------------
	.section	.nv.global.init,"aw",@progbits
	.align	4
.nv.global.init:
	.type		mrg32k3aM1SubSeq,@object
	.size		mrg32k3aM1SubSeq,(mrg32k3aM2SubSeq - mrg32k3aM1SubSeq)
mrg32k3aM1SubSeq:
        /*0000*/ 	.byte	0x0b, 0xcc, 0xee, 0x04, 0x73, 0x29, 0x8b, 0x6f, 0xf6, 0x53, 0x03, 0xf6, 0x23, 0xf6, 0xea, 0xda
        /* <DEDUP_REMOVED lines=125> */
	.type		mrg32k3aM2SubSeq,@object
	.size		mrg32k3aM2SubSeq,(mrg32k3aM1 - mrg32k3aM2SubSeq)
mrg32k3aM2SubSeq:
        /* <DEDUP_REMOVED lines=126> */
	.type		mrg32k3aM1,@object
	.size		mrg32k3aM1,(mrg32k3aM1Seq - mrg32k3aM1)
mrg32k3aM1:
        /* <DEDUP_REMOVED lines=144> */
	.type		mrg32k3aM1Seq,@object
	.size		mrg32k3aM1Seq,(mrg32k3aM2 - mrg32k3aM1Seq)
mrg32k3aM1Seq:
        /* <DEDUP_REMOVED lines=144> */
	.type		mrg32k3aM2,@object
	.size		mrg32k3aM2,(mrg32k3aM2Seq - mrg32k3aM2)
mrg32k3aM2:
        /* <DEDUP_REMOVED lines=144> */
	.type		mrg32k3aM2Seq,@object
	.size		mrg32k3aM2Seq,(precalc_xorwow_matrix - mrg32k3aM2Seq)
mrg32k3aM2Seq:
        /* <DEDUP_REMOVED lines=144> */
	.type		precalc_xorwow_matrix,@object
	.size		precalc_xorwow_matrix,(precalc_xorwow_offset_matrix - precalc_xorwow_matrix)
precalc_xorwow_matrix:
        /* <DEDUP_REMOVED lines=6400> */
	.type		precalc_xorwow_offset_matrix,@object
	.size		precalc_xorwow_offset_matrix,(.L_1 - precalc_xorwow_offset_matrix)
precalc_xorwow_offset_matrix:
        /* <DEDUP_REMOVED lines=6400> */
.L_1:


//--------------------- .nv.shared.reserved.0     --------------------------
	.section	.nv.shared.reserved.0,"aw",@nobits
	.weak		__nv_reservedSMEM_offset_0_alias
	.size		__nv_reservedSMEM_offset_0_alias, 0, 64
	.other		__nv_reservedSMEM_offset_0_alias,@"STO_CUDA_RESERVED_SHARED STV_DEFAULT"
__nv_reservedSMEM_offset_0_alias:
	.zero		0
	.zero		64


//--------------------- .nv.constant0._Z22calculateAveragePayoffPfS_ii --------------------------
	.section	.nv.constant0._Z22calculateAveragePayoffPfS_ii,"a",@progbits
	.sectionflags	@""
	.align	4
.nv.constant0._Z22calculateAveragePayoffPfS_ii:
	.zero		920


//--------------------- .nv.constant0._Z16calculatePayoffsP13BarrierOptionP17curandStateXORWOWPfii --------------------------
	.section	.nv.constant0._Z16calculatePayoffsP13BarrierOptionP17curandStateXORWOWPfii,"a",@progbits
	.sectionflags	@""
	.align	4
.nv.constant0._Z16calculatePayoffsP13BarrierOptionP17curandStateXORWOWPfii:
	.zero		928


//--------------------- .nv.constant0._Z14initRandStatesP17curandStateXORWOWmi --------------------------
	.section	.nv.constant0._Z14initRandStatesP17curandStateXORWOWmi,"a",@progbits
	.sectionflags	@""
	.align	4
.nv.constant0._Z14initRandStatesP17curandStateXORWOWmi:
	.zero		916


//--------------------- SYMBOLS --------------------------

	.type		.nv.reservedSmem.offset0,@object
	.size		.nv.reservedSmem.offset0,0x4
